//
// Generated by NVIDIA NVVM Compiler
//
// Compiler Build ID: CL-36424714
// Cuda compilation tools, release 13.0, V13.0.88
// Based on NVVM 20.0.0
//

.version 9.0
.target sm_100
.address_size 64

	// .globl	SPH_1
.func  (.param .b64 func_retval0) __internal_accurate_pow
(
	.param .b64 __internal_accurate_pow_param_0,
	.param .b64 __internal_accurate_pow_param_1
)
;

.visible .entry SPH_1(
	.param .u64 .ptr .align 1 SPH_1_param_0,
	.param .f32 SPH_1_param_1,
	.param .u32 SPH_1_param_2
)
{
	.reg .pred 	%p<41>;
	.reg .b32 	%r<57>;
	.reg .b32 	%f<37>;
	.reg .b64 	%rd<9>;
	.reg .b64 	%fd<57>;

	ld.param.u64 	%rd5, [SPH_1_param_0];
	ld.param.u32 	%r14, [SPH_1_param_2];
	cvta.to.global.u64 	%rd8, %rd5;
	mov.u32 	%r15, %ntid.x;
	mov.u32 	%r16, %ctaid.x;
	mov.u32 	%r17, %tid.x;
	mad.lo.s32 	%r1, %r15, %r16, %r17;
	setp.gt.s32 	%p3, %r1, %r14;
	@%p3 bra 	$L__BB0_16;
	mul.wide.s32 	%rd6, %r1, 40;
	add.s64 	%rd7, %rd8, %rd6;
	add.s64 	%rd2, %rd7, 28;
	ld.global.f32 	%f1, [%rd7+32];
	setp.lt.s32 	%p4, %r14, 1;
	mov.f32 	%f36, 0f7FC00000;
	@%p4 bra 	$L__BB0_13;
	ld.param.f32 	%f31, [SPH_1_param_1];
	ld.global.f32 	%f2, [%rd2+-28];
	ld.global.f32 	%f3, [%rd2+-24];
	ld.global.f32 	%f4, [%rd2+-20];
	cvt.f64.f32 	%fd13, %f31;
	{
	.reg .b32 %temp; 
	mov.b64 	{%temp, %r18}, %fd13;
	}
	mov.f64 	%fd14, 0d4022000000000000;
	{
	.reg .b32 %temp; 
	mov.b64 	{%temp, %r19}, %fd14;
	}
	and.b32  	%r20, %r19, 2146435072;
	setp.eq.s32 	%p5, %r20, 1075838976;
	abs.f64 	%fd1, %fd13;
	setp.lt.s32 	%p7, %r18, 0;
	and.pred  	%p1, %p7, %p5;
	selp.b32 	%r21, %r18, 0, %p5;
	setp.lt.s32 	%p8, %r19, 0;
	or.b32  	%r22, %r21, 2146435072;
	selp.b32 	%r23, %r22, %r21, %p8;
	mov.b32 	%r24, 0;
	mov.b64 	%fd2, {%r24, %r23};
	add.f64 	%fd15, %fd13, 0d4022000000000000;
	{
	.reg .b32 %temp; 
	mov.b64 	{%temp, %r25}, %fd15;
	}
	and.b32  	%r2, %r25, 2146435072;
	selp.b32 	%r26, 0, 2146435072, %p8;
	and.b32  	%r27, %r19, 2147483647;
	setp.ne.s32 	%p9, %r27, 1071644672;
	and.pred  	%p10, %p5, %p9;
	or.b32  	%r28, %r26, -2147483648;
	selp.b32 	%r29, %r28, %r26, %p10;
	selp.b32 	%r30, %r29, %r26, %p7;
	mov.b64 	%fd3, {%r24, %r30};
	mov.f64 	%fd16, 0d4000000000000000;
	{
	.reg .b32 %temp; 
	mov.b64 	{%temp, %r31}, %fd16;
	}
	and.b32  	%r32, %r31, 2146435072;
	setp.eq.s32 	%p12, %r32, 1062207488;
	and.pred  	%p2, %p7, %p12;
	selp.b32 	%r33, %r18, 0, %p12;
	setp.lt.s32 	%p14, %r31, 0;
	or.b32  	%r34, %r33, 2146435072;
	selp.b32 	%r35, %r34, %r33, %p14;
	mov.b64 	%fd4, {%r24, %r35};
	add.f64 	%fd17, %fd13, 0d4000000000000000;
	{
	.reg .b32 %temp; 
	mov.b64 	{%temp, %r36}, %fd17;
	}
	and.b32  	%r3, %r36, 2146435072;
	selp.b32 	%r37, 0, 2146435072, %p14;
	and.b32  	%r38, %r31, 2147483647;
	setp.ne.s32 	%p15, %r38, 1071644672;
	and.pred  	%p16, %p12, %p15;
	or.b32  	%r39, %r37, -2147483648;
	selp.b32 	%r40, %r39, %r37, %p16;
	selp.b32 	%r41, %r40, %r37, %p7;
	mov.b64 	%fd5, {%r24, %r41};
	mov.f64 	%fd18, 0d4008000000000000;
	{
	.reg .b32 %temp; 
	mov.b64 	{%temp, %r4}, %fd18;
	}
	and.b32  	%r5, %r4, 2146435072;
	setp.lt.s32 	%p18, %r4, 0;
	selp.b32 	%r6, 0, 2146435072, %p18;
	neg.s32 	%r56, %r14;
	neg.s32 	%r55, %r1;
$L__BB0_3:
	setp.eq.s32 	%p19, %r55, 0;
	@%p19 bra 	$L__BB0_11;
	ld.param.f32 	%f32, [SPH_1_param_1];
	ld.global.f32 	%f15, [%rd8];
	ld.global.f32 	%f16, [%rd8+4];
	ld.global.f32 	%f17, [%rd8+8];
	sub.f32 	%f18, %f2, %f15;
	sub.f32 	%f19, %f3, %f16;
	sub.f32 	%f20, %f4, %f17;
	mul.f32 	%f21, %f19, %f19;
	fma.rn.f32 	%f22, %f18, %f18, %f21;
	fma.rn.f32 	%f6, %f20, %f20, %f22;
	mul.f32 	%f23, %f32, %f32;
	setp.gtu.f32 	%p20, %f6, %f23;
	@%p20 bra 	$L__BB0_11;
	ld.param.f32 	%f33, [SPH_1_param_1];
	setp.lt.s32 	%p21, %r4, 0;
	setp.eq.s32 	%p22, %r5, 1073741824;
	setp.eq.s32 	%p24, %r3, 2146435072;
	setp.eq.f32 	%p25, %f33, 0f3F800000;
	setp.neu.f64 	%p26, %fd1, 0d7FF0000000000000;
	setp.nan.f32 	%p27, %f33, %f33;
	setp.eq.s32 	%p28, %r2, 2146435072;
	setp.eq.f32 	%p29, %f33, 0f00000000;
	ld.global.f32 	%f7, [%rd8+24];
	{ // callseq 0, 0
	.param .b64 param0;
	st.param.f64 	[param0], %fd1;
	.param .b64 param1;
	st.param.f64 	[param1], 0d4022000000000000;
	.param .b64 retval0;
	call.uni (retval0), 
	__internal_accurate_pow, 
	(
	param0, 
	param1
	);
	ld.param.f64 	%fd19, [retval0];
	} // callseq 0
	neg.f64 	%fd21, %fd19;
	selp.f64 	%fd22, %fd21, %fd19, %p1;
	selp.f64 	%fd23, %fd2, %fd22, %p29;
	selp.f64 	%fd24, %fd23, %fd3, %p26;
	cvt.f64.f32 	%fd25, %f33;
	mov.f64 	%fd26, 0d4022000000000000;
	add.rn.f64 	%fd27, %fd25, %fd26;
	selp.f64 	%fd28, %fd27, %fd24, %p27;
	selp.f64 	%fd29, %fd28, %fd23, %p28;
	mul.f64 	%fd30, %fd29, 0d406921FA00000000;
	mov.f64 	%fd31, 0d4073B00000000000;
	div.rn.f64 	%fd32, %fd31, %fd30;
	selp.f64 	%fd6, 0d3FF91121EA775886, %fd32, %p25;
	{ // callseq 1, 0
	.param .b64 param0;
	st.param.f64 	[param0], %fd1;
	.param .b64 param1;
	st.param.f64 	[param1], 0d4000000000000000;
	.param .b64 retval0;
	call.uni (retval0), 
	__internal_accurate_pow, 
	(
	param0, 
	param1
	);
	ld.param.f64 	%fd33, [retval0];
	} // callseq 1
	neg.f64 	%fd35, %fd33;
	selp.f64 	%fd36, %fd35, %fd33, %p2;
	selp.f64 	%fd37, %fd4, %fd36, %p29;
	selp.f64 	%fd38, %fd37, %fd5, %p26;
	mov.f64 	%fd39, 0d4000000000000000;
	add.rn.f64 	%fd40, %fd25, %fd39;
	selp.f64 	%fd41, %fd40, %fd38, %p27;
	selp.f64 	%fd42, %fd41, %fd37, %p24;
	selp.f64 	%fd43, 0d3FF0000000000000, %fd42, %p25;
	cvt.f64.f32 	%fd44, %f6;
	sub.f64 	%fd7, %fd43, %fd44;
	{
	.reg .b32 %temp; 
	mov.b64 	{%temp, %r11}, %fd7;
	}
	abs.f64 	%fd8, %fd7;
	{ // callseq 2, 0
	.param .b64 param0;
	st.param.f64 	[param0], %fd8;
	.param .b64 param1;
	st.param.f64 	[param1], 0d4008000000000000;
	.param .b64 retval0;
	call.uni (retval0), 
	__internal_accurate_pow, 
	(
	param0, 
	param1
	);
	ld.param.f64 	%fd45, [retval0];
	} // callseq 2
	setp.lt.s32 	%p30, %r11, 0;
	neg.f64 	%fd47, %fd45;
	selp.f64 	%fd48, %fd47, %fd45, %p22;
	selp.f64 	%fd49, %fd48, %fd45, %p30;
	setp.eq.f64 	%p31, %fd7, 0d0000000000000000;
	selp.b32 	%r42, %r11, 0, %p22;
	or.b32  	%r43, %r42, 2146435072;
	selp.b32 	%r44, %r43, %r42, %p21;
	mov.b32 	%r45, 0;
	mov.b64 	%fd50, {%r45, %r44};
	selp.f64 	%fd56, %fd50, %fd49, %p31;
	add.f64 	%fd51, %fd7, 0d4008000000000000;
	{
	.reg .b32 %temp; 
	mov.b64 	{%temp, %r46}, %fd51;
	}
	and.b32  	%r47, %r46, 2146435072;
	setp.ne.s32 	%p32, %r47, 2146435072;
	@%p32 bra 	$L__BB0_10;
	setp.num.f64 	%p33, %fd7, %fd7;
	@%p33 bra 	$L__BB0_8;
	mov.f64 	%fd52, 0d4008000000000000;
	add.rn.f64 	%fd56, %fd7, %fd52;
	bra.uni 	$L__BB0_10;
$L__BB0_8:
	setp.neu.f64 	%p34, %fd8, 0d7FF0000000000000;
	@%p34 bra 	$L__BB0_10;
	and.b32  	%r49, %r4, 2147483647;
	setp.ne.s32 	%p37, %r49, 1071644672;
	or.b32  	%r50, %r6, -2147483648;
	selp.b32 	%r51, %r50, %r6, %p37;
	selp.b32 	%r52, %r51, %r6, %p22;
	selp.b32 	%r53, %r52, %r6, %p30;
	mov.b32 	%r54, 0;
	mov.b64 	%fd56, {%r54, %r53};
$L__BB0_10:
	setp.eq.f64 	%p38, %fd7, 0d3FF0000000000000;
	selp.f64 	%fd53, 0d3FF0000000000000, %fd56, %p38;
	mul.f64 	%fd54, %fd6, %fd53;
	cvt.rn.f32.f64 	%f24, %fd54;
	fma.rn.f32 	%f34, %f7, %f24, %f34;
$L__BB0_11:
	add.s32 	%r56, %r56, 1;
	setp.ne.s32 	%p39, %r56, 0;
	add.s32 	%r55, %r55, 1;
	add.s64 	%rd8, %rd8, 40;
	@%p39 bra 	$L__BB0_3;
	add.f32 	%f36, %f34, 0f38D1B717;
$L__BB0_13:
	st.global.f32 	[%rd2], %f36;
	cvt.f64.f32 	%fd55, %f1;
	setp.gtu.f64 	%p40, %fd55, 0d3FC999999999999A;
	@%p40 bra 	$L__BB0_15;
	add.f32 	%f25, %f36, 0f3F800000;
	rcp.rn.f32 	%f26, %f25;
	add.f32 	%f27, %f26, 0fBDCCCCCD;
	st.global.f32 	[%rd2+8], %f27;
	bra.uni 	$L__BB0_16;
$L__BB0_15:
	div.rn.f32 	%f28, %f36, 0f3FB33333;
	add.f32 	%f29, %f28, 0f3F800000;
	rcp.rn.f32 	%f30, %f29;
	st.global.f32 	[%rd2+8], %f30;
$L__BB0_16:
	ret;

}
.func  (.param .b64 func_retval0) __internal_accurate_pow(
	.param .b64 __internal_accurate_pow_param_0,
	.param .b64 __internal_accurate_pow_param_1
)
{
	.reg .pred 	%p<8>;
	.reg .b32 	%r<49>;
	.reg .b32 	%f<3>;
	.reg .b64 	%fd<109>;

	ld.param.f64 	%fd10, [__internal_accurate_pow_param_0];
	ld.param.f64 	%fd11, [__internal_accurate_pow_param_1];
	{
	.reg .b32 %temp; 
	mov.b64 	{%temp, %r46}, %fd10;
	}
	{
	.reg .b32 %temp; 
	mov.b64 	{%r45, %temp}, %fd10;
	}
	shr.u32 	%r47, %r46, 20;
	setp.gt.u32 	%p1, %r46, 1048575;
	@%p1 bra 	$L__BB1_2;
	mul.f64 	%fd12, %fd10, 0d4350000000000000;
	{
	.reg .b32 %temp; 
	mov.b64 	{%temp, %r46}, %fd12;
	}
	{
	.reg .b32 %temp; 
	mov.b64 	{%r45, %temp}, %fd12;
	}
	shr.u32 	%r16, %r46, 20;
	add.s32 	%r47, %r16, -54;
$L__BB1_2:
	add.s32 	%r48, %r47, -1023;
	and.b32  	%r17, %r46, -2146435073;
	or.b32  	%r18, %r17, 1072693248;
	mov.b64 	%fd107, {%r45, %r18};
	setp.lt.u32 	%p2, %r18, 1073127583;
	@%p2 bra 	$L__BB1_4;
	{
	.reg .b32 %temp; 
	mov.b64 	{%r19, %temp}, %fd107;
	}
	{
	.reg .b32 %temp; 
	mov.b64 	{%temp, %r20}, %fd107;
	}
	add.s32 	%r21, %r20, -1048576;
	mov.b64 	%fd107, {%r19, %r21};
	add.s32 	%r48, %r47, -1022;
$L__BB1_4:
	add.f64 	%fd13, %fd107, 0dBFF0000000000000;
	add.f64 	%fd14, %fd107, 0d3FF0000000000000;
	rcp.approx.ftz.f64 	%fd15, %fd14;
	neg.f64 	%fd16, %fd14;
	fma.rn.f64 	%fd17, %fd16, %fd15, 0d3FF0000000000000;
	fma.rn.f64 	%fd18, %fd17, %fd17, %fd17;
	fma.rn.f64 	%fd19, %fd18, %fd15, %fd15;
	mul.f64 	%fd20, %fd13, %fd19;
	fma.rn.f64 	%fd21, %fd13, %fd19, %fd20;
	mul.f64 	%fd22, %fd21, %fd21;
	fma.rn.f64 	%fd23, %fd22, 0d3EB0F5FF7D2CAFE2, 0d3ED0F5D241AD3B5A;
	fma.rn.f64 	%fd24, %fd23, %fd22, 0d3EF3B20A75488A3F;
	fma.rn.f64 	%fd25, %fd24, %fd22, 0d3F1745CDE4FAECD5;
	fma.rn.f64 	%fd26, %fd25, %fd22, 0d3F3C71C7258A578B;
	fma.rn.f64 	%fd27, %fd26, %fd22, 0d3F6249249242B910;
	fma.rn.f64 	%fd28, %fd27, %fd22, 0d3F89999999999DFB;
	sub.f64 	%fd29, %fd13, %fd21;
	add.f64 	%fd30, %fd29, %fd29;
	neg.f64 	%fd31, %fd21;
	fma.rn.f64 	%fd32, %fd31, %fd13, %fd30;
	mul.f64 	%fd33, %fd19, %fd32;
	fma.rn.f64 	%fd34, %fd22, %fd28, 0d3FB5555555555555;
	mov.f64 	%fd35, 0d3FB5555555555555;
	sub.f64 	%fd36, %fd35, %fd34;
	fma.rn.f64 	%fd37, %fd22, %fd28, %fd36;
	add.f64 	%fd38, %fd37, 0dBC46A4CB00B9E7B0;
	add.f64 	%fd39, %fd34, %fd38;
	sub.f64 	%fd40, %fd34, %fd39;
	add.f64 	%fd41, %fd38, %fd40;
	mul.rn.f64 	%fd42, %fd21, %fd21;
	neg.f64 	%fd43, %fd42;
	fma.rn.f64 	%fd44, %fd21, %fd21, %fd43;
	{
	.reg .b32 %temp; 
	mov.b64 	{%r22, %temp}, %fd33;
	}
	{
	.reg .b32 %temp; 
	mov.b64 	{%temp, %r23}, %fd33;
	}
	add.s32 	%r24, %r23, 1048576;
	mov.b64 	%fd45, {%r22, %r24};
	fma.rn.f64 	%fd46, %fd21, %fd45, %fd44;
	mul.rn.f64 	%fd47, %fd42, %fd21;
	neg.f64 	%fd48, %fd47;
	fma.rn.f64 	%fd49, %fd42, %fd21, %fd48;
	fma.rn.f64 	%fd50, %fd42, %fd33, %fd49;
	fma.rn.f64 	%fd51, %fd46, %fd21, %fd50;
	mul.rn.f64 	%fd52, %fd39, %fd47;
	neg.f64 	%fd53, %fd52;
	fma.rn.f64 	%fd54, %fd39, %fd47, %fd53;
	fma.rn.f64 	%fd55, %fd39, %fd51, %fd54;
	fma.rn.f64 	%fd56, %fd41, %fd47, %fd55;
	add.f64 	%fd57, %fd52, %fd56;
	sub.f64 	%fd58, %fd52, %fd57;
	add.f64 	%fd59, %fd56, %fd58;
	add.f64 	%fd60, %fd21, %fd57;
	sub.f64 	%fd61, %fd21, %fd60;
	add.f64 	%fd62, %fd57, %fd61;
	add.f64 	%fd63, %fd59, %fd62;
	add.f64 	%fd64, %fd33, %fd63;
	add.f64 	%fd65, %fd60, %fd64;
	sub.f64 	%fd66, %fd60, %fd65;
	add.f64 	%fd67, %fd64, %fd66;
	xor.b32  	%r25, %r48, -2147483648;
	mov.b32 	%r26, 1127219200;
	mov.b64 	%fd68, {%r25, %r26};
	mov.b32 	%r27, -2147483648;
	mov.b64 	%fd69, {%r27, %r26};
	sub.f64 	%fd70, %fd68, %fd69;
	fma.rn.f64 	%fd71, %fd70, 0d3FE62E42FEFA39EF, %fd65;
	fma.rn.f64 	%fd72, %fd70, 0dBFE62E42FEFA39EF, %fd71;
	sub.f64 	%fd73, %fd72, %fd65;
	sub.f64 	%fd74, %fd67, %fd73;
	fma.rn.f64 	%fd75, %fd70, 0d3C7ABC9E3B39803F, %fd74;
	add.f64 	%fd76, %fd71, %fd75;
	sub.f64 	%fd77, %fd71, %fd76;
	add.f64 	%fd78, %fd75, %fd77;
	{
	.reg .b32 %temp; 
	mov.b64 	{%temp, %r28}, %fd11;
	}
	{
	.reg .b32 %temp; 
	mov.b64 	{%r29, %temp}, %fd11;
	}
	shl.b32 	%r30, %r28, 1;
	setp.gt.u32 	%p3, %r30, -33554433;
	and.b32  	%r31, %r28, -15728641;
	selp.b32 	%r32, %r31, %r28, %p3;
	mov.b64 	%fd79, {%r29, %r32};
	mul.rn.f64 	%fd80, %fd76, %fd79;
	neg.f64 	%fd81, %fd80;
	fma.rn.f64 	%fd82, %fd76, %fd79, %fd81;
	fma.rn.f64 	%fd83, %fd78, %fd79, %fd82;
	add.f64 	%fd4, %fd80, %fd83;
	sub.f64 	%fd84, %fd80, %fd4;
	add.f64 	%fd5, %fd83, %fd84;
	fma.rn.f64 	%fd85, %fd4, 0d3FF71547652B82FE, 0d4338000000000000;
	{
	.reg .b32 %temp; 
	mov.b64 	{%r13, %temp}, %fd85;
	}
	mov.f64 	%fd86, 0dC338000000000000;
	add.rn.f64 	%fd87, %fd85, %fd86;
	fma.rn.f64 	%fd88, %fd87, 0dBFE62E42FEFA39EF, %fd4;
	fma.rn.f64 	%fd89, %fd87, 0dBC7ABC9E3B39803F, %fd88;
	fma.rn.f64 	%fd90, %fd89, 0d3E5ADE1569CE2BDF, 0d3E928AF3FCA213EA;
	fma.rn.f64 	%fd91, %fd90, %fd89, 0d3EC71DEE62401315;
	fma.rn.f64 	%fd92, %fd91, %fd89, 0d3EFA01997C89EB71;
	fma.rn.f64 	%fd93, %fd92, %fd89, 0d3F2A01A014761F65;
	fma.rn.f64 	%fd94, %fd93, %fd89, 0d3F56C16C1852B7AF;
	fma.rn.f64 	%fd95, %fd94, %fd89, 0d3F81111111122322;
	fma.rn.f64 	%fd96, %fd95, %fd89, 0d3FA55555555502A1;
	fma.rn.f64 	%fd97, %fd96, %fd89, 0d3FC5555555555511;
	fma.rn.f64 	%fd98, %fd97, %fd89, 0d3FE000000000000B;
	fma.rn.f64 	%fd99, %fd98, %fd89, 0d3FF0000000000000;
	fma.rn.f64 	%fd100, %fd99, %fd89, 0d3FF0000000000000;
	{
	.reg .b32 %temp; 
	mov.b64 	{%r14, %temp}, %fd100;
	}
	{
	.reg .b32 %temp; 
	mov.b64 	{%temp, %r15}, %fd100;
	}
	shl.b32 	%r33, %r13, 20;
	add.s32 	%r34, %r33, %r15;
	mov.b64 	%fd108, {%r14, %r34};
	{
	.reg .b32 %temp; 
	mov.b64 	{%temp, %r35}, %fd4;
	}
	mov.b32 	%f2, %r35;
	abs.f32 	%f1, %f2;
	setp.lt.f32 	%p4, %f1, 0f4086232B;
	@%p4 bra 	$L__BB1_7;
	setp.lt.f64 	%p5, %fd4, 0d0000000000000000;
	add.f64 	%fd101, %fd4, 0d7FF0000000000000;
	selp.f64 	%fd108, 0d0000000000000000, %fd101, %p5;
	setp.geu.f32 	%p6, %f1, 0f40874800;
	@%p6 bra 	$L__BB1_7;
	shr.u32 	%r36, %r13, 31;
	add.s32 	%r37, %r13, %r36;
	shr.s32 	%r38, %r37, 1;
	shl.b32 	%r39, %r38, 20;
	add.s32 	%r40, %r15, %r39;
	mov.b64 	%fd102, {%r14, %r40};
	sub.s32 	%r41, %r13, %r38;
	shl.b32 	%r42, %r41, 20;
	add.s32 	%r43, %r42, 1072693248;
	mov.b32 	%r44, 0;
	mov.b64 	%fd103, {%r44, %r43};
	mul.f64 	%fd108, %fd103, %fd102;
$L__BB1_7:
	abs.f64 	%fd104, %fd108;
	setp.eq.f64 	%p7, %fd104, 0d7FF0000000000000;
	fma.rn.f64 	%fd105, %fd108, %fd5, %fd108;
	selp.f64 	%fd106, %fd108, %fd105, %p7;
	st.param.f64 	[func_retval0], %fd106;
	ret;

}


// ===== COMPILED SASS (sm_100) =====

	.target	sm_100

	.elftype	@"ET_EXEC"


//--------------------- .note.nv.tkinfo           --------------------------
	.section	.note.nv.tkinfo,"",@"SHT_NOTE"
	.sectionflags	@"SHF_NOTE_NV_TKINFO"
	.tkinfo
        /*0018*/ 	.word	0x00000002
        /*0030*/ 	.string	""
        /*0030*/ 	.string	"ptxas"
        /*0030*/ 	.string	"Cuda compilation tools, release 13.0, V13.0.88"
        /*0030*/ 	.string	"Build cuda_13.0.r13.0/compiler.36424714_0"
        /*0030*/ 	.string	"-arch sm_100 -m 64 "



//--------------------- .note.nv.cuinfo           --------------------------
	.section	.note.nv.cuinfo,"",@"SHT_NOTE"
	.sectionflags	@"SHF_NOTE_NV_CUINFO"
        /*0018*/ 	.short	0x0002
        /*001a*/ 	.short	0x0064
        /*001c*/ 	.short	0x0082
	.zero		2


//--------------------- .nv.info                  --------------------------
	.section	.nv.info,"",@"SHT_CUDA_INFO"
	.align	4


	//----- nvinfo : EIATTR_REGCOUNT
	.align		4
        /*0000*/ 	.byte	0x04, 0x2f
        /*0002*/ 	.short	(.L_1 - .L_0)
	.align		4
.L_0:
        /*0004*/ 	.word	index@(SPH_1)
        /*0008*/ 	.word	0x00000028


	//----- nvinfo : EIATTR_FRAME_SIZE
	.align		4
.L_1:
        /*000c*/ 	.byte	0x04, 0x11
        /*000e*/ 	.short	(.L_3 - .L_2)
	.align		4
.L_2:
        /*0010*/ 	.word	index@($SPH_1$__internal_accurate_pow)
        /*0014*/ 	.word	0x00000000


	//----- nvinfo : EIATTR_FRAME_SIZE
	.align		4
.L_3:
        /*0018*/ 	.byte	0x04, 0x11
        /*001a*/ 	.short	(.L_5 - .L_4)
	.align		4
.L_4:
        /*001c*/ 	.word	index@($__internal_2_$__cuda_sm3x_div_rn_noftz_f32_slowpath)
        /*0020*/ 	.word	0x00000000


	//----- nvinfo : EIATTR_FRAME_SIZE
	.align		4
.L_5:
        /*0024*/ 	.byte	0x04, 0x11
        /*0026*/ 	.short	(.L_7 - .L_6)
	.align		4
.L_6:
        /*0028*/ 	.word	index@($__internal_1_$__cuda_sm20_rcp_rn_f32_slowpath)
        /*002c*/ 	.word	0x00000000


	//----- nvinfo : EIATTR_FRAME_SIZE
	.align		4
.L_7:
        /*0030*/ 	.byte	0x04, 0x11
        /*0032*/ 	.short	(.L_9 - .L_8)
	.align		4
.L_8:
        /*0034*/ 	.word	index@($__internal_0_$__cuda_sm20_div_rn_f64_full)
        /*0038*/ 	.word	0x00000000


	//----- nvinfo : EIATTR_FRAME_SIZE
	.align		4
.L_9:
        /*003c*/ 	.byte	0x04, 0x11
        /*003e*/ 	.short	(.L_11 - .L_10)
	.align		4
.L_10:
        /*0040*/ 	.word	index@(SPH_1)
        /*0044*/ 	.word	0x00000000


	//----- nvinfo : EIATTR_MIN_STACK_SIZE
	.align		4
.L_11:
        /*0048*/ 	.byte	0x04, 0x12
        /*004a*/ 	.short	(.L_13 - .L_12)
	.align		4
.L_12:
        /*004c*/ 	.word	index@(SPH_1)
        /*0050*/ 	.word	0x00000000
.L_13:


//--------------------- .nv.compat                --------------------------
	.section	.nv.compat,"",@"SHT_CUDA_COMPAT_INFO"
	.align	4
        /*0000*/ 	.byte	0x02, 0x09, 0x00, 0x00, 0x02, 0x02, 0x01, 0x00, 0x02, 0x05, 0x05, 0x00, 0x03, 0x07, 0x01, 0x01
        /*0010*/ 	.byte	0x02, 0x03, 0x00, 0x00, 0x02, 0x06, 0x01, 0x00, 0x04, 0x0b, 0x08, 0x00, 0x01, 0x00, 0x00, 0x00
        /*0020*/ 	.byte	0x00, 0x00, 0x00, 0x00


//--------------------- .nv.info.SPH_1            --------------------------
	.section	.nv.info.SPH_1,"",@"SHT_CUDA_INFO"
	.sectionflags	@""
	.align	4


	//----- nvinfo : EIATTR_CUDA_API_VERSION
	.align		4
        /*0000*/ 	.byte	0x04, 0x37
        /*0002*/ 	.short	(.L_15 - .L_14)
.L_14:
        /*0004*/ 	.word	0x00000082


	//----- nvinfo : EIATTR_KPARAM_INFO
	.align		4
.L_15:
        /*0008*/ 	.byte	0x04, 0x17
        /*000a*/ 	.short	(.L_17 - .L_16)
.L_16:
        /*000c*/ 	.word	0x00000000
        /*0010*/ 	.short	0x0002
        /*0012*/ 	.short	0x000c
        /*0014*/ 	.byte	0x00, 0xf0, 0x11, 0x00


	//----- nvinfo : EIATTR_KPARAM_INFO
	.align		4
.L_17:
        /*0018*/ 	.byte	0x04, 0x17
        /*001a*/ 	.short	(.L_19 - .L_18)
.L_18:
        /*001c*/ 	.word	0x00000000
        /*0020*/ 	.short	0x0001
        /*0022*/ 	.short	0x0008
        /*0024*/ 	.byte	0x00, 0xf0, 0x11, 0x00


	//----- nvinfo : EIATTR_KPARAM_INFO
	.align		4
.L_19:
        /*0028*/ 	.byte	0x04, 0x17
        /*002a*/ 	.short	(.L_21 - .L_20)
.L_20:
        /*002c*/ 	.word	0x00000000
        /*0030*/ 	.short	0x0000
        /*0032*/ 	.short	0x0000
        /*0034*/ 	.byte	0x00, 0xf5, 0x21, 0x00


	//----- nvinfo : EIATTR_SPARSE_MMA_MASK
	.align		4
.L_21:
        /*0038*/ 	.byte	0x03, 0x50
        /*003a*/ 	.short	0x0000


	//----- nvinfo : EIATTR_MAXREG_COUNT
	.align		4
        /*003c*/ 	.byte	0x03, 0x1b
        /*003e*/ 	.short	0x00ff


	//----- nvinfo : EIATTR_MERCURY_ISA_VERSION
	.align		4
        /*0040*/ 	.byte	0x03, 0x5f
        /*0042*/ 	.short	0x0101


	//----- nvinfo : EIATTR_VRC_CTA_INIT_COUNT
	.align		4
        /*0044*/ 	.byte	0x02, 0x4a
	.zero		1
	.zero		1


	//----- nvinfo : EIATTR_EXIT_INSTR_OFFSETS
	.align		4
        /*0048*/ 	.byte	0x04, 0x1c
        /*004a*/ 	.short	(.L_23 - .L_22)


	//   ....[0]....
.L_22:
        /*004c*/ 	.word	0x00000080


	//   ....[1]....
        /*0050*/ 	.word	0x00000c00


	//   ....[2]....
        /*0054*/ 	.word	0x00000e00


	//----- nvinfo : EIATTR_CRS_STACK_SIZE
	.align		4
.L_23:
        /*0058*/ 	.byte	0x04, 0x1e
        /*005a*/ 	.short	(.L_25 - .L_24)
.L_24:
        /*005c*/ 	.word	0x00000000


	//----- nvinfo : EIATTR_CBANK_PARAM_SIZE
	.align		4
.L_25:
        /*0060*/ 	.byte	0x03, 0x19
        /*0062*/ 	.short	0x0010


	//----- nvinfo : EIATTR_PARAM_CBANK
	.align		4
        /*0064*/ 	.byte	0x04, 0x0a
        /*0066*/ 	.short	(.L_27 - .L_26)
	.align		4
.L_26:
        /*0068*/ 	.word	index@(.nv.constant0.SPH_1)
        /*006c*/ 	.short	0x0380
        /*006e*/ 	.short	0x0010


	//----- nvinfo : EIATTR_SW_WAR
	.align		4
.L_27:
        /*0070*/ 	.byte	0x04, 0x36
        /*0072*/ 	.short	(.L_29 - .L_28)
.L_28:
        /*0074*/ 	.word	0x00000008
.L_29:


//--------------------- .nv.callgraph             --------------------------
	.section	.nv.callgraph,"",@"SHT_CUDA_CALLGRAPH"
	.align	4
	.sectionentsize	8
	.align		4
        /*0000*/ 	.word	0x00000000
	.align		4
        /*0004*/ 	.word	0xffffffff
	.align		4
        /*0008*/ 	.word	0x00000000
	.align		4
        /*000c*/ 	.word	0xfffffffe
	.align		4
        /*0010*/ 	.word	0x00000000
	.align		4
        /*0014*/ 	.word	0xfffffffd
	.align		4
        /*0018*/ 	.word	0x00000000
	.align		4
        /*001c*/ 	.word	0xfffffffc


//--------------------- .text.SPH_1               --------------------------
	.section	.text.SPH_1,"ax",@progbits
	.align	128
        .global         SPH_1
        .type           SPH_1,@function
        .size           SPH_1,(.L_x_45 - SPH_1)
        .other          SPH_1,@"STO_CUDA_ENTRY STV_DEFAULT"
SPH_1:
.text.SPH_1:
[----:B------:R-:W-:Y:S01]  /*0000*/  LDC R1, c[0x0][0x37c] ;  /* 0x0000df00ff017b82 */ /* 0x000fe20000000800 */
[----:B------:R-:W0:Y:S01]  /*0010*/  S2R R15, SR_CTAID.X ;  /* 0x00000000000f7919 */ /* 0x000e220000002500 */
[----:B------:R-:W0:Y:S01]  /*0020*/  LDCU UR4, c[0x0][0x360] ;  /* 0x00006c00ff0477ac */ /* 0x000e220008000800 */
[----:B------:R-:W0:Y:S01]  /*0030*/  S2R R0, SR_TID.X ;  /* 0x0000000000007919 */ /* 0x000e220000002100 */
[----:B------:R-:W1:Y:S01]  /*0040*/  LDCU UR7, c[0x0][0x38c] ;  /* 0x00007180ff0777ac */ /* 0x000e620008000800 */
[----:B0-----:R-:W-:Y:S01]  /*0050*/  IMAD R15, R15, UR4, R0 ;  /* 0x000000040f0f7c24 */ /* 0x001fe2000f8e0200 */
[----:B------:R-:W0:Y:S04]  /*0060*/  LDCU.64 UR4, c[0x0][0x380] ;  /* 0x00007000ff0477ac */ /* 0x000e280008000a00 */
[----:B-1----:R-:W-:-:S13]  /*0070*/  ISETP.GT.AND P0, PT, R15, UR7, PT ;  /* 0x000000070f007c0c */ /* 0x002fda000bf04270 */
[----:B0-----:R-:W-:Y:S05]  /*0080*/  @P0 EXIT ;  /* 0x000000000000094d */ /* 0x001fea0003800000 */
[----:B------:R-:W0:Y:S01]  /*0090*/  LDC.64 R8, c[0x0][0x380] ;  /* 0x0000e000ff087b82 */ /* 0x000e220000000a00 */
[----:B------:R-:W1:Y:S01]  /*00a0*/  LDCU.64 UR8, c[0x0][0x358] ;  /* 0x00006b00ff0877ac */ /* 0x000e620008000a00 */
[----:B0-----:R-:W-:-:S05]  /*00b0*/  IMAD.WIDE R8, R15, 0x28, R8 ;  /* 0x000000280f087825 */ /* 0x001fca00078e0208 */
[----:B-1----:R0:W5:Y:S01]  /*00c0*/  LDG.E R7, desc[UR8][R8.64+0x20] ;  /* 0x0000200808077981 */ /* 0x002162000c1e1900 */
[----:B------:R-:W-:Y:S01]  /*00d0*/  UISETP.GE.AND UP0, UPT, UR7, 0x1, UPT ;  /* 0x000000010700788c */ /* 0x000fe2000bf06270 */
[----:B------:R-:W-:-:S08]  /*00e0*/  IMAD.MOV.U32 R5, RZ, RZ, 0x7fc00000 ;  /* 0x7fc00000ff057424 */ /* 0x000fd000078e00ff */
[----:B0-----:R-:W-:Y:S05]  /*00f0*/  BRA.U !UP0, `(.L_x_0) ;  /* 0x0000000908647547 */ /* 0x001fea000b800000 */
[----:B------:R0:W5:Y:S01]  /*0100*/  LDG.E R6, desc[UR8][R8.64] ;  /* 0x0000000808067981 */ /* 0x000162000c1e1900 */
[----:B------:R-:W1:Y:S03]  /*0110*/  LDCU UR6, c[0x0][0x388] ;  /* 0x00007100ff0677ac */ /* 0x000e660008000800 */
[----:B------:R0:W5:Y:S01]  /*0120*/  LDG.E R5, desc[UR8][R8.64+0x4] ;  /* 0x0000040808057981 */ /* 0x000162000c1e1900 */
[----:B------:R-:W2:Y:S03]  /*0130*/  LDCU UR14, c[0x0][0x388] ;  /* 0x00007100ff0e77ac */ /* 0x000ea60008000800 */
[----:B------:R0:W5:Y:S01]  /*0140*/  LDG.E R4, desc[UR8][R8.64+0x8] ;  /* 0x0000080808047981 */ /* 0x000162000c1e1900 */
[----:B------:R-:W-:Y:S01]  /*0150*/  IMAD.MOV R0, RZ, RZ, -R15 ;  /* 0x000000ffff007224 */ /* 0x000fe200078e0a0f */
[----:B------:R-:W-:Y:S01]  /*0160*/  UIADD3 UR7, UPT, UPT, -UR7, URZ, URZ ;  /* 0x000000ff07077290 */ /* 0x000fe2000fffe1ff */
[----:B-1----:R-:W1:Y:S01]  /*0170*/  F2F.F64.F32 R10, UR6 ;  /* 0x00000006000a7d10 */ /* 0x002e620008201800 */
[----:B------:R-:W-:Y:S01]  /*0180*/  UMOV UR6, 0x7ff00000 ;  /* 0x7ff0000000067882 */ /* 0x000fe20000000000 */
[----:B-1----:R-:W-:Y:S01]  /*0190*/  R2UR UR11, R11 ;  /* 0x000000000b0b72ca */ /* 0x002fe200000e0000 */
[C---:B------:R-:W-:Y:S01]  /*01a0*/  DADD R2, R10.reuse, 9 ;  /* 0x402200000a027429 */ /* 0x040fe20000000000 */
[----:B------:R-:W-:Y:S01]  /*01b0*/  R2UR UR10, R10 ;  /* 0x000000000a0a72ca */ /* 0x000fe200000e0000 */
[----:B------:R-:W-:-:S08]  /*01c0*/  DADD R12, R10, 2 ;  /* 0x400000000a0c7429 */ /* 0x000fd00000000000 */
[----:B------:R-:W-:Y:S02]  /*01d0*/  LOP3.LUT R3, R3, 0x7ff00000, RZ, 0xc0, !PT ;  /* 0x7ff0000003037812 */ /* 0x000fe400078ec0ff */
[----:B------:R-:W-:Y:S01]  /*01e0*/  UISETP.GE.AND UP0, UPT, UR11, URZ, UPT ;  /* 0x000000ff0b00728c */ /* 0x000fe2000bf06270 */
[----:B------:R-:W-:-:S03]  /*01f0*/  LOP3.LUT R2, R13, 0x7ff00000, RZ, 0xc0, !PT ;  /* 0x7ff000000d027812 */ /* 0x000fc600078ec0ff */
[----:B0-2---:R-:W-:-:S12]  /*0200*/  USEL UR6, UR6, 0xfff00000, UP0 ;  /* 0xfff0000006067887 */ /* 0x005fd80008000000 */
.L_x_10:
[----:B------:R-:W-:Y:S01]  /*0210*/  ISETP.NE.AND P0, PT, R0, RZ, PT ;  /* 0x000000ff0000720c */ /* 0x000fe20003f05270 */
[----:B------:R-:W-:-:S12]  /*0220*/  BSSY.RECONVERGENT B0, `(.L_x_1) ;  /* 0x000007f000007945 */ /* 0x000fd80003800200 */
[----:B------:R-:W-:Y:S05]  /*0230*/  @!P0 BRA `(.L_x_2) ;  /* 0x0000000400f48947 */ /* 0x000fea0003800000 */
[----:B------:R-:W-:Y:S01]  /*0240*/  IMAD.U32 R14, RZ, RZ, UR4 ;  /* 0x00000004ff0e7e24 */ /* 0x000fe2000f8e00ff */
[----:B------:R-:W0:Y:S01]  /*0250*/  LDC R20, c[0x0][0x388] ;  /* 0x0000e200ff147b82 */ /* 0x000e220000000800 */
[----:B------:R-:W-:Y:S02]  /*0260*/  IMAD.U32 R15, RZ, RZ, UR5 ;  /* 0x00000005ff0f7e24 */ /* 0x000fe4000f8e00ff */
[----:B------:R-:W-:Y:S02]  /*0270*/  IMAD.U32 R13, RZ, RZ, UR5 ;  /* 0x00000005ff0d7e24 */ /* 0x000fe4000f8e00ff */
[----:B------:R-:W-:Y:S01]  /*0280*/  IMAD.U32 R12, RZ, RZ, UR4 ;  /* 0x00000004ff0c7e24 */ /* 0x000fe2000f8e00ff */
[----:B------:R-:W2:Y:S01]  /*0290*/  LDG.E R14, desc[UR8][R14.64+0x4] ;  /* 0x000004080e0e7981 */ /* 0x000ea2000c1e1900 */
[----:B------:R-:W-:Y:S02]  /*02a0*/  IMAD.U32 R17, RZ, RZ, UR5 ;  /* 0x00000005ff117e24 */ /* 0x000fe4000f8e00ff */
[----:B------:R-:W-:Y:S01]  /*02b0*/  IMAD.U32 R16, RZ, RZ, UR4 ;  /* 0x00000004ff107e24 */ /* 0x000fe2000f8e00ff */
[----:B------:R-:W3:Y:S04]  /*02c0*/  LDG.E R13, desc[UR8][R12.64] ;  /* 0x000000080c0d7981 */ /* 0x000ee8000c1e1900 */
[----:B------:R-:W4:Y:S01]  /*02d0*/  LDG.E R17, desc[UR8][R16.64+0x8] ;  /* 0x0000080810117981 */ /* 0x000f22000c1e1900 */
[----:B--2--5:R-:W-:Y:S01]  /*02e0*/  FADD R19, R5, -R14 ;  /* 0x8000000e05137221 */ /* 0x024fe20000000000 */
[----:B---3--:R-:W-:-:S03]  /*02f0*/  FADD R18, R6, -R13 ;  /* 0x8000000d06127221 */ /* 0x008fc60000000000 */
[----:B------:R-:W-:Y:S01]  /*0300*/  FMUL R21, R19, R19 ;  /* 0x0000001313157220 */ /* 0x000fe20000400000 */
[----:B----4-:R-:W-:-:S03]  /*0310*/  FADD R19, R4, -R17 ;  /* 0x8000001104137221 */ /* 0x010fc60000000000 */
[----:B------:R-:W-:Y:S01]  /*0320*/  FFMA R18, R18, R18, R21 ;  /* 0x0000001212127223 */ /* 0x000fe20000000015 */
[----:B0-----:R-:W-:-:S03]  /*0330*/  FMUL R21, R20, R20 ;  /* 0x0000001414157220 */ /* 0x001fc60000400000 */
[----:B------:R-:W-:-:S05]  /*0340*/  FFMA R14, R19, R19, R18 ;  /* 0x00000013130e7223 */ /* 0x000fca0000000012 */
[----:B------:R-:W-:-:S13]  /*0350*/  FSETP.GTU.AND P0, PT, R14, R21, PT ;  /* 0x000000150e00720b */ /* 0x000fda0003f0c000 */
[----:B------:R-:W-:Y:S05]  /*0360*/  @P0 BRA `(.L_x_2) ;  /* 0x0000000400a80947 */ /* 0x000fea0003800000 */
[----:B------:R-:W-:Y:S02]  /*0370*/  IMAD.U32 R16, RZ, RZ, UR4 ;  /* 0x00000004ff107e24 */ /* 0x000fe4000f8e00ff */
[----:B------:R-:W-:-:S05]  /*0380*/  IMAD.U32 R17, RZ, RZ, UR5 ;  /* 0x00000005ff117e24 */ /* 0x000fca000f8e00ff */
[----:B------:R0:W5:Y:S01]  /*0390*/  LDG.E R33, desc[UR8][R16.64+0x18] ;  /* 0x0000180810217981 */ /* 0x000162000c1e1900 */
[----:B------:R-:W-:Y:S01]  /*03a0*/  DADD R12, -RZ, |R10| ;  /* 0x00000000ff0c7229 */ /* 0x000fe2000000050a */
[----:B------:R-:W-:Y:S01]  /*03b0*/  BSSY.RECONVERGENT B1, `(.L_x_3) ;  /* 0x000000d000017945 */ /* 0x000fe20003800200 */
[----:B------:R-:W-:Y:S01]  /*03c0*/  DSETP.NEU.AND P5, PT, |R10|, +INF , PT ;  /* 0x7ff000000a00742a */ /* 0x000fe20003fad200 */
[C---:B------:R-:W-:Y:S01]  /*03d0*/  FSETP.NEU.AND P1, PT, R20.reuse, 1, PT ;  /* 0x3f8000001400780b */ /* 0x040fe20003f2d000 */
[----:B------:R-:W-:Y:S01]  /*03e0*/  IMAD.MOV.U32 R34, RZ, RZ, RZ ;  /* 0x000000ffff227224 */ /* 0x000fe200078e00ff */
[C---:B------:R-:W-:Y:S01]  /*03f0*/  FSETP.NAN.AND P2, PT, R20.reuse, R20, PT ;  /* 0x000000141400720b */ /* 0x040fe20003f48000 */
[----:B------:R-:W-:Y:S01]  /*0400*/  IMAD.MOV.U32 R35, RZ, RZ, 0x40220000 ;  /* 0x40220000ff237424 */ /* 0x000fe200078e00ff */
[----:B------:R-:W-:Y:S02]  /*0410*/  FSETP.NEU.AND P3, PT, R20, RZ, PT ;  /* 0x000000ff1400720b */ /* 0x000fe40003f6d000 */
[----:B------:R-:W-:Y:S01]  /*0420*/  ISETP.NE.AND P4, PT, R2, 0x7ff00000, PT ;  /* 0x7ff000000200780c */ /* 0x000fe20003f85270 */
[----:B------:R-:W-:Y:S01]  /*0430*/  IMAD.MOV.U32 R20, RZ, RZ, R12 ;  /* 0x000000ffff147224 */ /* 0x000fe200078e000c */
[----:B------:R-:W-:Y:S01]  /*0440*/  ISETP.NE.AND P0, PT, R3, 0x7ff00000, PT ;  /* 0x7ff000000300780c */ /* 0x000fe20003f05270 */
[----:B------:R-:W-:Y:S01]  /*0450*/  IMAD.MOV.U32 R21, RZ, RZ, R13 ;  /* 0x000000ffff157224 */ /* 0x000fe200078e000d */
[----:B0-----:R-:W-:-:S11]  /*0460*/  MOV R32, 0x480 ;  /* 0x0000048000207802 */ /* 0x001fd60000000f00 */
[----:B-----5:R-:W-:Y:S05]  /*0470*/  CALL.REL.NOINC `($SPH_1$__internal_accurate_pow) ;  /* 0x0000001400f47944 */ /* 0x020fea0003c00000 */
[----:B------:R-:W-:Y:S05]  /*0480*/  BSYNC.RECONVERGENT B1 ;  /* 0x0000000000017941 */ /* 0x000fea0003800200 */
.L_x_3:
[----:B------:R-:W-:Y:S01]  /*0490*/  DADD R12, -RZ, -R16 ;  /* 0x00000000ff0c7229 */ /* 0x000fe20000000910 */
[----:B------:R-:W-:Y:S01]  /*04a0*/  PLOP3.LUT P6, PT, PT, PT, UP0, 0x40, 0x4 ;  /* 0x000000000004781c */ /* 0x000fe20003fce808 */
[----:B------:R-:W-:Y:S08]  /*04b0*/  BSSY.RECONVERGENT B1, `(.L_x_4) ;  /* 0x000001e000017945 */ /* 0x000ff00003800200 */
[----:B------:R-:W-:-:S02]  /*04c0*/  FSEL R17, R13, R17, P6 ;  /* 0x000000110d117208 */ /* 0x000fc40003000000 */
[----:B------:R-:W-:Y:S02]  /*04d0*/  PLOP3.LUT P6, PT, PT, PT, UP0, 0x40, 0x4 ;  /* 0x000000000004781c */ /* 0x000fe40003fce808 */
[----:B------:R-:W-:Y:S02]  /*04e0*/  FSEL R19, R11, R17, !P3 ;  /* 0x000000110b137208 */ /* 0x000fe40005800000 */
[----:B------:R-:W0:Y:S01]  /*04f0*/  F2F.F64.F32 R10, UR14 ;  /* 0x0000000e000a7d10 */ /* 0x000e220008201800 */
[----:B------:R-:W-:Y:S02]  /*0500*/  FSEL R16, R12, R16, P6 ;  /* 0x000000100c107208 */ /* 0x000fe40003000000 */
[----:B------:R-:W-:Y:S02]  /*0510*/  FSEL R17, R19, UR6, P5 ;  /* 0x0000000613117c08 */ /* 0x000fe4000a800000 */
[----:B------:R-:W-:-:S04]  /*0520*/  FSEL R16, R16, RZ, P3 ;  /* 0x000000ff10107208 */ /* 0x000fc80001800000 */
[----:B------:R-:W-:Y:S01]  /*0530*/  FSEL R15, R16, RZ, P5 ;  /* 0x000000ff100f7208 */ /* 0x000fe20002800000 */
[----:B0-----:R-:W-:-:S10]  /*0540*/  DADD R12, R10, 9 ;  /* 0x402200000a0c7429 */ /* 0x001fd40000000000 */
[----:B------:R-:W-:Y:S02]  /*0550*/  @!P0 FSEL R16, R12, R15, P2 ;  /* 0x0000000f0c108208 */ /* 0x000fe40001000000 */
[----:B------:R-:W-:-:S03]  /*0560*/  @!P0 FSEL R19, R13, R17, P2 ;  /* 0x000000110d138208 */ /* 0x000fc60001000000 */
[----:B------:R-:W-:Y:S02]  /*0570*/  IMAD.MOV.U32 R12, RZ, RZ, R16 ;  /* 0x000000ffff0c7224 */ /* 0x000fe400078e0010 */
[----:B------:R-:W-:Y:S02]  /*0580*/  IMAD.MOV.U32 R13, RZ, RZ, R19 ;  /* 0x000000ffff0d7224 */ /* 0x000fe400078e0013 */
[----:B------:R-:W-:-:S04]  /*0590*/  IMAD.MOV.U32 R16, RZ, RZ, 0x1 ;  /* 0x00000001ff107424 */ /* 0x000fc800078e00ff */
[----:B------:R-:W-:-:S06]  /*05a0*/  DMUL R12, R12, 201.061767578125 ;  /* 0x406921fa0c0c7828 */ /* 0x000fcc0000000000 */
[----:B------:R-:W0:Y:S02]  /*05b0*/  MUFU.RCP64H R17, R13 ;  /* 0x0000000d00117308 */ /* 0x000e240000001800 */
[----:B0-----:R-:W-:-:S08]  /*05c0*/  DFMA R18, -R12, R16, 1 ;  /* 0x3ff000000c12742b */ /* 0x001fd00000000110 */
[----:B------:R-:W-:-:S08]  /*05d0*/  DFMA R18, R18, R18, R18 ;  /* 0x000000121212722b */ /* 0x000fd00000000012 */
[----:B------:R-:W-:-:S08]  /*05e0*/  DFMA R18, R16, R18, R16 ;  /* 0x000000121012722b */ /* 0x000fd00000000010 */
[----:B------:R-:W-:-:S08]  /*05f0*/  DFMA R16, -R12, R18, 1 ;  /* 0x3ff000000c10742b */ /* 0x000fd00000000112 */
[----:B------:R-:W-:-:S08]  /*0600*/  DFMA R16, R18, R16, R18 ;  /* 0x000000101210722b */ /* 0x000fd00000000012 */
[----:B------:R-:W-:-:S08]  /*0610*/  DMUL R18, R16, 315 ;  /* 0x4073b00010127828 */ /* 0x000fd00000000000 */
[----:B------:R-:W-:-:S08]  /*0620*/  DFMA R20, -R12, R18, 315 ;  /* 0x4073b0000c14742b */ /* 0x000fd00000000112 */
[----:B------:R-:W-:-:S10]  /*0630*/  DFMA R16, R16, R20, R18 ;  /* 0x000000141010722b */ /* 0x000fd40000000012 */
[----:B------:R-:W-:-:S05]  /*0640*/  FFMA R15, RZ, R13, R17 ;  /* 0x0000000dff0f7223 */ /* 0x000fca0000000011 */
[----:B------:R-:W-:-:S13]  /*0650*/  FSETP.GT.AND P0, PT, |R15|, 1.469367938527859385e-39, PT ;  /* 0x001000000f00780b */ /* 0x000fda0003f04200 */
[----:B------:R-:W-:Y:S05]  /*0660*/  @P0 BRA `(.L_x_5) ;  /* 0x0000000000080947 */ /* 0x000fea0003800000 */
[----:B------:R-:W-:-:S07]  /*0670*/  MOV R26, 0x690 ;  /* 0x00000690001a7802 */ /* 0x000fce0000000f00 */
[----:B------:R-:W-:Y:S05]  /*0680*/  CALL.REL.NOINC `($__internal_0_$__cuda_sm20_div_rn_f64_full) ;  /* 0x0000000400e07944 */ /* 0x000fea0003c00000 */
.L_x_5:
[----:B------:R-:W-:Y:S05]  /*0690*/  BSYNC.RECONVERGENT B1 ;  /* 0x0000000000017941 */ /* 0x000fea0003800200 */
.L_x_4:
[----:B------:R-:W-:Y:S01]  /*06a0*/  DADD R18, -RZ, |R10| ;  /* 0x00000000ff127229 */ /* 0x000fe2000000050a */
[----:B------:R-:W-:Y:S01]  /*06b0*/  BSSY.RECONVERGENT B1, `(.L_x_6) ;  /* 0x0000008000017945 */ /* 0x000fe20003800200 */
[----:B------:R-:W-:Y:S01]  /*06c0*/  FSEL R12, R16, -7.47556793897529530028e+25, P1 ;  /* 0xea775886100c7808 */ /* 0x000fe20000800000 */
[----:B------:R-:W-:Y:S01]  /*06d0*/  IMAD.MOV.U32 R35, RZ, RZ, 0x40000000 ;  /* 0x40000000ff237424 */ /* 0x000fe200078e00ff */
[----:B------:R-:W-:Y:S02]  /*06e0*/  FSEL R13, R17, 1.9458352327346801758, P1 ;  /* 0x3ff91121110d7808 */ /* 0x000fe40000800000 */
[----:B------:R-:W-:-:S04]  /*06f0*/  MOV R32, 0x730 ;  /* 0x0000073000207802 */ /* 0x000fc80000000f00 */
[----:B------:R-:W-:Y:S02]  /*0700*/  IMAD.MOV.U32 R20, RZ, RZ, R18 ;  /* 0x000000ffff147224 */ /* 0x000fe400078e0012 */
[----:B------:R-:W-:-:S07]  /*0710*/  IMAD.MOV.U32 R21, RZ, RZ, R19 ;  /* 0x000000ffff157224 */ /* 0x000fce00078e0013 */
[----:B------:R-:W-:Y:S05]  /*0720*/  CALL.REL.NOINC `($SPH_1$__internal_accurate_pow) ;  /* 0x0000001400487944 */ /* 0x000fea0003c00000 */
[----:B------:R-:W-:Y:S05]  /*0730*/  BSYNC.RECONVERGENT B1 ;  /* 0x0000000000017941 */ /* 0x000fea0003800200 */
.L_x_6:
[----:B------:R-:W-:Y:S01]  /*0740*/  DADD R18, R10, 2 ;  /* 0x400000000a127429 */ /* 0x000fe20000000000 */
[----:B------:R-:W-:Y:S01]  /*0750*/  FSEL R16, R16, RZ, P3 ;  /* 0x000000ff10107208 */ /* 0x000fe20001800000 */
[----:B------:R-:W0:Y:S01]  /*0760*/  F2F.F64.F32 R14, R14 ;  /* 0x0000000e000e7310 */ /* 0x000e220000201800 */
[----:B------:R-:W-:Y:S01]  /*0770*/  FSEL R20, R17, RZ, P3 ;  /* 0x000000ff11147208 */ /* 0x000fe20001800000 */
[----:B------:R-:W-:Y:S01]  /*0780*/  BSSY.RECONVERGENT B1, `(.L_x_7) ;  /* 0x000000e000017945 */ /* 0x000fe20003800200 */
[----:B------:R-:W-:Y:S01]  /*0790*/  FSEL R17, R16, RZ, P5 ;  /* 0x000000ff10117208 */ /* 0x000fe20002800000 */
[----:B------:R-:W-:Y:S01]  /*07a0*/  IMAD.MOV.U32 R35, RZ, RZ, 0x40080000 ;  /* 0x40080000ff237424 */ /* 0x000fe200078e00ff */
[----:B------:R-:W-:Y:S02]  /*07b0*/  FSEL R21, R20, +QNAN , P5 ;  /* 0x7ff0000014157808 */ /* 0x000fe40002800000 */
[----:B------:R-:W-:Y:S02]  /*07c0*/  MOV R32, 0x860 ;  /* 0x0000086000207802 */ /* 0x000fe40000000f00 */
[----:B------:R-:W-:-:S02]  /*07d0*/  @!P4 FSEL R16, R18, R17, P2 ;  /* 0x000000111210c208 */ /* 0x000fc40001000000 */
[----:B------:R-:W-:Y:S02]  /*07e0*/  @!P4 FSEL R20, R19, R21, P2 ;  /* 0x000000151314c208 */ /* 0x000fe40001000000 */
[----:B------:R-:W-:Y:S02]  /*07f0*/  FSEL R16, R16, RZ, P1 ;  /* 0x000000ff10107208 */ /* 0x000fe40000800000 */
[----:B------:R-:W-:-:S06]  /*0800*/  FSEL R17, R20, 1.875, P1 ;  /* 0x3ff0000014117808 */ /* 0x000fcc0000800000 */
[----:B0-----:R-:W-:-:S08]  /*0810*/  DADD R14, -R14, R16 ;  /* 0x000000000e0e7229 */ /* 0x001fd00000000110 */
[----:B------:R-:W-:-:S10]  /*0820*/  DADD R16, -RZ, |R14| ;  /* 0x00000000ff107229 */ /* 0x000fd4000000050e */
[----:B------:R-:W-:Y:S02]  /*0830*/  IMAD.MOV.U32 R20, RZ, RZ, R16 ;  /* 0x000000ffff147224 */ /* 0x000fe400078e0010 */
[----:B------:R-:W-:-:S07]  /*0840*/  IMAD.MOV.U32 R21, RZ, RZ, R17 ;  /* 0x000000ffff157224 */ /* 0x000fce00078e0011 */
[----:B------:R-:W-:Y:S05]  /*0850*/  CALL.REL.NOINC `($SPH_1$__internal_accurate_pow) ;  /* 0x0000001000fc7944 */ /* 0x000fea0003c00000 */
[----:B------:R-:W-:Y:S05]  /*0860*/  BSYNC.RECONVERGENT B1 ;  /* 0x0000000000017941 */ /* 0x000fea0003800200 */
.L_x_7:
[C---:B------:R-:W-:Y:S01]  /*0870*/  DADD R20, R14.reuse, 3 ;  /* 0x400800000e147429 */ /* 0x040fe20000000000 */
[----:B------:R-:W-:Y:S01]  /*0880*/  ISETP.GE.AND P3, PT, R15, RZ, PT ;  /* 0x000000ff0f00720c */ /* 0x000fe20003f66270 */
[----:B------:R-:W-:Y:S01]  /*0890*/  DADD R18, -RZ, -R16 ;  /* 0x00000000ff127229 */ /* 0x000fe20000000910 */
[----:B------:R-:W-:Y:S01]  /*08a0*/  BSSY.RECONVERGENT B1, `(.L_x_8) ;  /* 0x0000011000017945 */ /* 0x000fe20003800200 */
[C---:B------:R-:W-:Y:S02]  /*08b0*/  DSETP.NEU.AND P0, PT, R14.reuse, RZ, PT ;  /* 0x000000ff0e00722a */ /* 0x040fe40003f0d000 */
[----:B------:R-:W-:-:S04]  /*08c0*/  DSETP.NEU.AND P2, PT, R14, 1, PT ;  /* 0x3ff000000e00742a */ /* 0x000fc80003f4d000 */
[----:B------:R-:W-:Y:S02]  /*08d0*/  LOP3.LUT R20, R21, 0x7ff00000, RZ, 0xc0, !PT ;  /* 0x7ff0000015147812 */ /* 0x000fe400078ec0ff */
[----:B------:R-:W-:Y:S02]  /*08e0*/  FSEL R16, R18, R16, !P3 ;  /* 0x0000001012107208 */ /* 0x000fe40005800000 */
[----:B------:R-:W-:Y:S02]  /*08f0*/  ISETP.NE.AND P1, PT, R20, 0x7ff00000, PT ;  /* 0x7ff000001400780c */ /* 0x000fe40003f25270 */
[----:B------:R-:W-:Y:S02]  /*0900*/  FSEL R17, R19, R17, !P3 ;  /* 0x0000001113117208 */ /* 0x000fe40005800000 */
[----:B------:R-:W-:Y:S02]  /*0910*/  FSEL R16, R16, RZ, P0 ;  /* 0x000000ff10107208 */ /* 0x000fe40000000000 */
[----:B------:R-:W-:-:S07]  /*0920*/  FSEL R17, R15, R17, !P0 ;  /* 0x000000110f117208 */ /* 0x000fce0004000000 */
[----:B------:R-:W-:Y:S05]  /*0930*/  @P1 BRA `(.L_x_9) ;  /* 0x00000000001c1947 */ /* 0x000fea0003800000 */
[----:B------:R-:W-:-:S14]  /*0940*/  DSETP.NAN.AND P0, PT, R14, R14, PT ;  /* 0x0000000e0e00722a */ /* 0x000fdc0003f08000 */
[----:B------:R-:W-:Y:S01]  /*0950*/  @P0 DADD R16, R14, 3 ;  /* 0x400800000e100429 */ /* 0x000fe20000000000 */
[----:B------:R-:W-:Y:S10]  /*0960*/  @P0 BRA `(.L_x_9) ;  /* 0x0000000000100947 */ /* 0x000ff40003800000 */
[----:B------:R-:W-:-:S14]  /*0970*/  DSETP.NEU.AND P0, PT, |R14|, +INF , PT ;  /* 0x7ff000000e00742a */ /* 0x000fdc0003f0d200 */
[----:B------:R-:W-:Y:S02]  /*0980*/  @!P0 IMAD.MOV.U32 R14, RZ, RZ, 0x7ff00000 ;  /* 0x7ff00000ff0e8424 */ /* 0x000fe400078e00ff */
[----:B------:R-:W-:-:S03]  /*0990*/  @!P0 IMAD.MOV.U32 R16, RZ, RZ, RZ ;  /* 0x000000ffff108224 */ /* 0x000fc600078e00ff */
[----:B------:R-:W-:-:S07]  /*09a0*/  @!P0 SEL R17, R14, 0xfff00000, P3 ;  /* 0xfff000000e118807 */ /* 0x000fce0001800000 */
.L_x_9:
[----:B------:R-:W-:Y:S05]  /*09b0*/  BSYNC.RECONVERGENT B1 ;  /* 0x0000000000017941 */ /* 0x000fea0003800200 */
.L_x_8:
[----:B------:R-:W-:Y:S02]  /*09c0*/  FSEL R14, R16, RZ, P2 ;  /* 0x000000ff100e7208 */ /* 0x000fe40001000000 */
[----:B------:R-:W-:-:S06]  /*09d0*/  FSEL R15, R17, 1.875, P2 ;  /* 0x3ff00000110f7808 */ /* 0x000fcc0001000000 */
[----:B------:R-:W-:-:S10]  /*09e0*/  DMUL R12, R12, R14 ;  /* 0x0000000e0c0c7228 */ /* 0x000fd40000000000 */
[----:B------:R-:W0:Y:S02]  /*09f0*/  F2F.F32.F64 R12, R12 ;  /* 0x0000000c000c7310 */ /* 0x000e240000301000 */
[----:B0-----:R-:W-:-:S07]  /*0a00*/  FFMA R36, R33, R12, R36 ;  /* 0x0000000c21247223 */ /* 0x001fce0000000024 */
.L_x_2:
[----:B------:R-:W-:Y:S05]  /*0a10*/  BSYNC.RECONVERGENT B0 ;  /* 0x0000000000007941 */ /* 0x000fea0003800200 */
.L_x_1:
[----:B------:R-:W-:Y:S01]  /*0a20*/  UIADD3 UR4, UP1, UPT, UR4, 0x28, URZ ;  /* 0x0000002804047890 */ /* 0x000fe2000ff3e0ff */
[----:B------:R-:W-:Y:S01]  /*0a30*/  VIADD R0, R0, 0x1 ;  /* 0x0000000100007836 */ /* 0x000fe20000000000 */
[----:B------:R-:W-:Y:S02]  /*0a40*/  UIADD3 UR7, UPT, UPT, UR7, 0x1, URZ ;  /* 0x0000000107077890 */ /* 0x000fe4000fffe0ff */
[----:B------:R-:W-:Y:S02]  /*0a50*/  UIADD3.X UR5, UPT, UPT, URZ, UR5, URZ, UP1, !UPT ;  /* 0x00000005ff057290 */ /* 0x000fe40008ffe4ff */
[----:B------:R-:W-:-:S09]  /*0a60*/  UISETP.NE.AND UP1, UPT, UR7, URZ, UPT ;  /* 0x000000ff0700728c */ /* 0x000fd2000bf25270 */
[----:B------:R-:W-:Y:S05]  /*0a70*/  BRA.U UP1, `(.L_x_10) ;  /* 0xfffffff501e47547 */ /* 0x000fea000b83ffff */
[----:B-----5:R-:W-:-:S07]  /*0a80*/  FADD R5, R36, 9.9999997473787516356e-05 ;  /* 0x38d1b71724057421 */ /* 0x020fce0000000000 */
.L_x_0:
[----:B-----5:R-:W0:Y:S01]  /*0a90*/  F2F.F64.F32 R2, R7 ;  /* 0x0000000700027310 */ /* 0x020e220000201800 */
[----:B------:R1:W-:Y:S01]  /*0aa0*/  STG.E desc[UR8][R8.64+0x1c], R5 ;  /* 0x00001c0508007986 */ /* 0x0003e2000c101908 */
[----:B------:R-:W-:Y:S01]  /*0ab0*/  UMOV UR4, 0x9999999a ;  /* 0x9999999a00047882 */ /* 0x000fe20000000000 */
[----:B------:R-:W-:Y:S02]  /*0ac0*/  UMOV UR5, 0x3fc99999 ;  /* 0x3fc9999900057882 */ /* 0x000fe40000000000 */
[----:B0-----:R-:W-:-:S14]  /*0ad0*/  DSETP.GTU.AND P0, PT, R2, UR4, PT ;  /* 0x0000000402007e2a */ /* 0x001fdc000bf0c000 */
[----:B-1----:R-:W-:Y:S05]  /*0ae0*/  @P0 BRA `(.L_x_11) ;  /* 0x0000000000480947 */ /* 0x002fea0003800000 */
[----:B------:R-:W-:Y:S01]  /*0af0*/  FADD R5, R5, 1 ;  /* 0x3f80000005057421 */ /* 0x000fe20000000000 */
[----:B------:R-:W-:Y:S03]  /*0b00*/  BSSY.RECONVERGENT B0, `(.L_x_12) ;  /* 0x000000d000007945 */ /* 0x000fe60003800200 */
[----:B------:R-:W-:-:S05]  /*0b10*/  VIADD R0, R5, 0x1800000 ;  /* 0x0180000005007836 */ /* 0x000fca0000000000 */
[----:B------:R-:W-:-:S04]  /*0b20*/  LOP3.LUT R0, R0, 0x7f800000, RZ, 0xc0, !PT ;  /* 0x7f80000000007812 */ /* 0x000fc800078ec0ff */
[----:B------:R-:W-:-:S13]  /*0b30*/  ISETP.GT.U32.AND P0, PT, R0, 0x1ffffff, PT ;  /* 0x01ffffff0000780c */ /* 0x000fda0003f04070 */
[----:B------:R-:W-:Y:S05]  /*0b40*/  @P0 BRA `(.L_x_13) ;  /* 0x0000000000100947 */ /* 0x000fea0003800000 */
[----:B------:R-:W-:Y:S01]  /*0b50*/  IMAD.MOV.U32 R2, RZ, RZ, R5 ;  /* 0x000000ffff027224 */ /* 0x000fe200078e0005 */
[----:B------:R-:W-:-:S07]  /*0b60*/  MOV R7, 0xb80 ;  /* 0x00000b8000077802 */ /* 0x000fce0000000f00 */
[----:B------:R-:W-:Y:S05]  /*0b70*/  CALL.REL.NOINC `($__internal_1_$__cuda_sm20_rcp_rn_f32_slowpath) ;  /* 0x0000000400e47944 */ /* 0x000fea0003c00000 */
[----:B------:R-:W-:Y:S05]  /*0b80*/  BRA `(.L_x_14) ;  /* 0x0000000000107947 */ /* 0x000fea0003800000 */
.L_x_13:
[----:B------:R-:W0:Y:S02]  /*0b90*/  MUFU.RCP R0, R5 ;  /* 0x0000000500007308 */ /* 0x000e240000001000 */
[----:B0-----:R-:W-:-:S04]  /*0ba0*/  FFMA R2, R5, R0, -1 ;  /* 0xbf80000005027423 */ /* 0x001fc80000000000 */
[----:B------:R-:W-:-:S04]  /*0bb0*/  FADD.FTZ R3, -R2, -RZ ;  /* 0x800000ff02037221 */ /* 0x000fc80000010100 */
[----:B------:R-:W-:-:S07]  /*0bc0*/  FFMA R0, R0, R3, R0 ;  /* 0x0000000300007223 */ /* 0x000fce0000000000 */
.L_x_14:
[----:B------:R-:W-:Y:S05]  /*0bd0*/  BSYNC.RECONVERGENT B0 ;  /* 0x0000000000007941 */ /* 0x000fea0003800200 */
.L_x_12:
[----:B------:R-:W-:-:S05]  /*0be0*/  FADD R3, R0, -0.10000000149011611938 ;  /* 0xbdcccccd00037421 */ /* 0x000fca0000000000 */
[----:B------:R-:W-:Y:S01]  /*0bf0*/  STG.E desc[UR8][R8.64+0x24], R3 ;  /* 0x0000240308007986 */ /* 0x000fe2000c101908 */
[----:B------:R-:W-:Y:S05]  /*0c00*/  EXIT ;  /* 0x000000000000794d */ /* 0x000fea0003800000 */
.L_x_11:
[----:B------:R-:W-:Y:S01]  /*0c10*/  IMAD.MOV.U32 R3, RZ, RZ, 0x3f36db6e ;  /* 0x3f36db6eff037424 */ /* 0x000fe200078e00ff */
[----:B------:R-:W0:Y:S01]  /*0c20*/  FCHK P0, R5, 1.3999999761581420898 ;  /* 0x3fb3333305007902 */ /* 0x000e220000000000 */
[----:B------:R-:W-:Y:S01]  /*0c30*/  IMAD.MOV.U32 R0, RZ, RZ, 0x3fb33333 ;  /* 0x3fb33333ff007424 */ /* 0x000fe200078e00ff */
[----:B------:R-:W-:Y:S03]  /*0c40*/  BSSY.RECONVERGENT B0, `(.L_x_15) ;  /* 0x000000b000007945 */ /* 0x000fe60003800200 */
[----:B------:R-:W-:-:S04]  /*0c50*/  FFMA R0, R3, -R0, 1 ;  /* 0x3f80000003007423 */ /* 0x000fc80000000800 */
[----:B------:R-:W-:-:S04]  /*0c60*/  FFMA R0, R0, R3, 0.71428573131561279297 ;  /* 0x3f36db6e00007423 */ /* 0x000fc80000000003 */
[----:B------:R-:W-:-:S04]  /*0c70*/  FFMA R2, R0, R5, RZ ;  /* 0x0000000500027223 */ /* 0x000fc800000000ff */
[----:B------:R-:W-:-:S04]  /*0c80*/  FFMA R3, R2, -1.3999999761581420898, R5 ;  /* 0xbfb3333302037823 */ /* 0x000fc80000000005 */
[----:B------:R-:W-:Y:S01]  /*0c90*/  FFMA R0, R0, R3, R2 ;  /* 0x0000000300007223 */ /* 0x000fe20000000002 */
[----:B0-----:R-:W-:Y:S06]  /*0ca0*/  @!P0 BRA `(.L_x_16) ;  /* 0x0000000000108947 */ /* 0x001fec0003800000 */
[----:B------:R-:W-:Y:S01]  /*0cb0*/  IMAD.MOV.U32 R0, RZ, RZ, R5 ;  /* 0x000000ffff007224 */ /* 0x000fe200078e0005 */
[----:B------:R-:W-:-:S07]  /*0cc0*/  MOV R2, 0xce0 ;  /* 0x00000ce000027802 */ /* 0x000fce0000000f00 */
[----:B------:R-:W-:Y:S05]  /*0cd0*/  CALL.REL.NOINC `($__internal_2_$__cuda_sm3x_div_rn_noftz_f32_slowpath) ;  /* 0x0000000800647944 */ /* 0x000fea0003c00000 */
[----:B------:R-:W-:-:S07]  /*0ce0*/  IMAD.MOV.U32 R0, RZ, RZ, R6 ;  /* 0x000000ffff007224 */ /* 0x000fce00078e0006 */
.L_x_16:
[----:B------:R-:W-:Y:S05]  /*0cf0*/  BSYNC.RECONVERGENT B0 ;  /* 0x0000000000007941 */ /* 0x000fea0003800200 */
.L_x_15:
[----:B------:R-:W-:Y:S01]  /*0d00*/  FADD R2, R0, 1 ;  /* 0x3f80000000027421 */ /* 0x000fe20000000000 */
[----:B------:R-:W-:Y:S03]  /*0d10*/  BSSY.RECONVERGENT B0, `(.L_x_17) ;  /* 0x000000d000007945 */ /* 0x000fe60003800200 */
[----:B------:R-:W-:-:S05]  /*0d20*/  VIADD R0, R2, 0x1800000 ;  /* 0x0180000002007836 */ /* 0x000fca0000000000 */
[----:B------:R-:W-:-:S04]  /*0d30*/  LOP3.LUT R0, R0, 0x7f800000, RZ, 0xc0, !PT ;  /* 0x7f80000000007812 */ /* 0x000fc800078ec0ff */
[----:B------:R-:W-:-:S13]  /*0d40*/  ISETP.GT.U32.AND P0, PT, R0, 0x1ffffff, PT ;  /* 0x01ffffff0000780c */ /* 0x000fda0003f04070 */
[----:B------:R-:W-:Y:S05]  /*0d50*/  @P0 BRA `(.L_x_18) ;  /* 0x0000000000100947 */ /* 0x000fea0003800000 */
[----:B------:R-:W-:-:S07]  /*0d60*/  MOV R7, 0xd80 ;  /* 0x00000d8000077802 */ /* 0x000fce0000000f00 */
[----:B------:R-:W-:Y:S05]  /*0d70*/  CALL.REL.NOINC `($__internal_1_$__cuda_sm20_rcp_rn_f32_slowpath) ;  /* 0x0000000400647944 */ /* 0x000fea0003c00000 */
[----:B------:R-:W-:Y:S01]  /*0d80*/  IMAD.MOV.U32 R3, RZ, RZ, R0 ;  /* 0x000000ffff037224 */ /* 0x000fe200078e0000 */
[----:B------:R-:W-:Y:S06]  /*0d90*/  BRA `(.L_x_19) ;  /* 0x0000000000107947 */ /* 0x000fec0003800000 */
.L_x_18:
[----:B------:R-:W0:Y:S02]  /*0da0*/  MUFU.RCP R3, R2 ;  /* 0x0000000200037308 */ /* 0x000e240000001000 */
[----:B0-----:R-:W-:-:S04]  /*0db0*/  FFMA R0, R2, R3, -1 ;  /* 0xbf80000002007423 */ /* 0x001fc80000000003 */
[----:B------:R-:W-:-:S04]  /*0dc0*/  FADD.FTZ R0, -R0, -RZ ;  /* 0x800000ff00007221 */ /* 0x000fc80000010100 */
[----:B------:R-:W-:-:S07]  /*0dd0*/  FFMA R3, R3, R0, R3 ;  /* 0x0000000003037223 */ /* 0x000fce0000000003 */
.L_x_19:
[----:B------:R-:W-:Y:S05]  /*0de0*/  BSYNC.RECONVERGENT B0 ;  /* 0x0000000000007941 */ /* 0x000fea0003800200 */
.L_x_17:
[----:B------:R-:W-:Y:S01]  /*0df0*/  STG.E desc[UR8][R8.64+0x24], R3 ;  /* 0x0000240308007986 */ /* 0x000fe2000c101908 */
[----:B------:R-:W-:Y:S05]  /*0e00*/  EXIT ;  /* 0x000000000000794d */ /* 0x000fea0003800000 */
        .weak           $__internal_0_$__cuda_sm20_div_rn_f64_full
        .type           $__internal_0_$__cuda_sm20_div_rn_f64_full,@function
        .size           $__internal_0_$__cuda_sm20_div_rn_f64_full,($__internal_1_$__cuda_sm20_rcp_rn_f32_slowpath - $__internal_0_$__cuda_sm20_div_rn_f64_full)
$__internal_0_$__cuda_sm20_div_rn_f64_full:
[C---:B------:R-:W-:Y:S01]  /*0e10*/  FSETP.GEU.AND P0, PT, |R13|.reuse, 1.469367938527859385e-39, PT ;  /* 0x001000000d00780b */ /* 0x040fe20003f0e200 */
[----:B------:R-:W-:Y:S01]  /*0e20*/  IMAD.MOV.U32 R16, RZ, RZ, 0x1 ;  /* 0x00000001ff107424 */ /* 0x000fe200078e00ff */
[C---:B------:R-:W-:Y:S01]  /*0e30*/  LOP3.LUT R24, R13.reuse, 0x800fffff, RZ, 0xc0, !PT ;  /* 0x800fffff0d187812 */ /* 0x040fe200078ec0ff */
[----:B------:R-:W-:Y:S01]  /*0e40*/  IMAD.MOV.U32 R15, RZ, RZ, 0x1ca00000 ;  /* 0x1ca00000ff0f7424 */ /* 0x000fe200078e00ff */
[----:B------:R-:W-:Y:S01]  /*0e50*/  LOP3.LUT R28, R13, 0x7ff00000, RZ, 0xc0, !PT ;  /* 0x7ff000000d1c7812 */ /* 0x000fe200078ec0ff */
[----:B------:R-:W-:Y:S01]  /*0e60*/  IMAD.MOV.U32 R27, RZ, RZ, 0x40700000 ;  /* 0x40700000ff1b7424 */ /* 0x000fe200078e00ff */
[----:B------:R-:W-:Y:S01]  /*0e70*/  LOP3.LUT R25, R24, 0x3ff00000, RZ, 0xfc, !PT ;  /* 0x3ff0000018197812 */ /* 0x000fe200078efcff */
[----:B------:R-:W-:Y:S01]  /*0e80*/  IMAD.MOV.U32 R24, RZ, RZ, R12 ;  /* 0x000000ffff187224 */ /* 0x000fe200078e000c */
[----:B------:R-:W-:Y:S01]  /*0e90*/  ISETP.LE.U32.AND P6, PT, R28, 0x40700000, PT ;  /* 0x407000001c00780c */ /* 0x000fe20003fc3070 */
[----:B------:R-:W-:Y:S01]  /*0ea0*/  VIADD R29, R27, 0xffffffff ;  /* 0xffffffff1b1d7836 */ /* 0x000fe20000000000 */
[----:B------:R-:W-:Y:S03]  /*0eb0*/  BSSY.RECONVERGENT B2, `(.L_x_20) ;  /* 0x0000041000027945 */ /* 0x000fe60003800200 */
[----:B------:R-:W-:-:S06]  /*0ec0*/  @!P0 DMUL R24, R12, 8.98846567431157953865e+307 ;  /* 0x7fe000000c188828 */ /* 0x000fcc0000000000 */
[----:B------:R-:W0:Y:S04]  /*0ed0*/  MUFU.RCP64H R17, R25 ;  /* 0x0000001900117308 */ /* 0x000e280000001800 */
[----:B------:R-:W-:Y:S02]  /*0ee0*/  @!P0 LOP3.LUT R28, R25, 0x7ff00000, RZ, 0xc0, !PT ;  /* 0x7ff00000191c8812 */ /* 0x000fe400078ec0ff */
[----:B------:R-:W-:-:S03]  /*0ef0*/  ISETP.GT.U32.AND P0, PT, R29, 0x7feffffe, PT ;  /* 0x7feffffe1d00780c */ /* 0x000fc60003f04070 */
[----:B------:R-:W-:-:S05]  /*0f00*/  VIADD R29, R28, 0xffffffff ;  /* 0xffffffff1c1d7836 */ /* 0x000fca0000000000 */
[----:B------:R-:W-:Y:S01]  /*0f10*/  ISETP.GT.U32.OR P0, PT, R29, 0x7feffffe, P0 ;  /* 0x7feffffe1d00780c */ /* 0x000fe20000704470 */
[----:B0-----:R-:W-:-:S08]  /*0f20*/  DFMA R18, R16, -R24, 1 ;  /* 0x3ff000001012742b */ /* 0x001fd00000000818 */
[----:B------:R-:W-:-:S08]  /*0f30*/  DFMA R18, R18, R18, R18 ;  /* 0x000000121212722b */ /* 0x000fd00000000012 */
[----:B------:R-:W-:Y:S01]  /*0f40*/  DFMA R18, R16, R18, R16 ;  /* 0x000000121012722b */ /* 0x000fe20000000010 */
[----:B------:R-:W-:-:S04]  /*0f50*/  SEL R16, R15, 0x63400000, !P6 ;  /* 0x634000000f107807 */ /* 0x000fc80007000000 */
[----:B------:R-:W-:Y:S01]  /*0f60*/  LOP3.LUT R17, R16, 0x3b000, RZ, 0xfc, !PT ;  /* 0x0003b00010117812 */ /* 0x000fe200078efcff */
[----:B------:R-:W-:Y:S02]  /*0f70*/  IMAD.MOV.U32 R16, RZ, RZ, RZ ;  /* 0x000000ffff107224 */ /* 0x000fe400078e00ff */
[----:B------:R-:W-:-:S08]  /*0f80*/  DFMA R22, R18, -R24, 1 ;  /* 0x3ff000001216742b */ /* 0x000fd00000000818 */
[----:B------:R-:W-:-:S08]  /*0f90*/  DFMA R22, R18, R22, R18 ;  /* 0x000000161216722b */ /* 0x000fd00000000012 */
[----:B------:R-:W-:-:S08]  /*0fa0*/  DMUL R18, R22, R16 ;  /* 0x0000001016127228 */ /* 0x000fd00000000000 */
[----:B------:R-:W-:-:S08]  /*0fb0*/  DFMA R20, R18, -R24, R16 ;  /* 0x800000181214722b */ /* 0x000fd00000000010 */
[----:B------:R-:W-:Y:S01]  /*0fc0*/  DFMA R18, R22, R20, R18 ;  /* 0x000000141612722b */ /* 0x000fe20000000012 */
[----:B------:R-:W-:Y:S10]  /*0fd0*/  @P0 BRA `(.L_x_21) ;  /* 0x0000000000740947 */ /* 0x000ff40003800000 */
[----:B------:R-:W-:Y:S01]  /*0fe0*/  LOP3.LUT R22, R13, 0x7ff00000, RZ, 0xc0, !PT ;  /* 0x7ff000000d167812 */ /* 0x000fe200078ec0ff */
[----:B------:R-:W-:-:S03]  /*0ff0*/  IMAD.MOV.U32 R20, RZ, RZ, 0x40700000 ;  /* 0x40700000ff147424 */ /* 0x000fc600078e00ff */
[----:B------:R-:W-:Y:S01]  /*1000*/  ISETP.LE.U32.AND P0, PT, R22, 0x40700000, PT ;  /* 0x407000001600780c */ /* 0x000fe20003f03070 */
[----:B------:R-:W-:-:S03]  /*1010*/  IMAD.MOV R21, RZ, RZ, -R22 ;  /* 0x000000ffff157224 */ /* 0x000fc600078e0a16 */
[----:B------:R-:W-:Y:S02]  /*1020*/  SEL R22, R15, 0x63400000, !P0 ;  /* 0x634000000f167807 */ /* 0x000fe40004000000 */
[----:B------:R-:W-:-:S04]  /*1030*/  VIADDMNMX R20, R21, R20, 0xb9600000, !PT ;  /* 0xb960000015147446 */ /* 0x000fc80007800114 */
[----:B------:R-:W-:Y:S01]  /*1040*/  VIMNMX R15, PT, PT, R20, 0x46a00000, PT ;  /* 0x46a00000140f7848 */ /* 0x000fe20003fe0100 */
[----:B------:R-:W-:-:S04]  /*1050*/  IMAD.MOV.U32 R20, RZ, RZ, RZ ;  /* 0x000000ffff147224 */ /* 0x000fc800078e00ff */
[----:B------:R-:W-:-:S04]  /*1060*/  IMAD.IADD R15, R15, 0x1, -R22 ;  /* 0x000000010f0f7824 */ /* 0x000fc800078e0a16 */
[----:B------:R-:W-:-:S06]  /*1070*/  VIADD R21, R15, 0x7fe00000 ;  /* 0x7fe000000f157836 */ /* 0x000fcc0000000000 */
[----:B------:R-:W-:-:S10]  /*1080*/  DMUL R22, R18, R20 ;  /* 0x0000001412167228 */ /* 0x000fd40000000000 */
[----:B------:R-:W-:-:S13]  /*1090*/  FSETP.GTU.AND P0, PT, |R23|, 1.469367938527859385e-39, PT ;  /* 0x001000001700780b */ /* 0x000fda0003f0c200 */
[----:B------:R-:W-:Y:S05]  /*10a0*/  @P0 BRA `(.L_x_22) ;  /* 0x0000000000840947 */ /* 0x000fea0003800000 */
[----:B------:R-:W-:Y:S01]  /*10b0*/  DFMA R16, R18, -R24, R16 ;  /* 0x800000181210722b */ /* 0x000fe20000000010 */
[----:B------:R-:W-:-:S09]  /*10c0*/  IMAD.MOV.U32 R20, RZ, RZ, RZ ;  /* 0x000000ffff147224 */ /* 0x000fd200078e00ff */
[C---:B------:R-:W-:Y:S02]  /*10d0*/  FSETP.NEU.AND P0, PT, R17.reuse, RZ, PT ;  /* 0x000000ff1100720b */ /* 0x040fe40003f0d000 */
[----:B------:R-:W-:-:S04]  /*10e0*/  LOP3.LUT R25, R17, 0x80000000, R13, 0x48, !PT ;  /* 0x8000000011197812 */ /* 0x000fc800078e480d */
[----:B------:R-:W-:-:S07]  /*10f0*/  LOP3.LUT R21, R25, R21, RZ, 0xfc, !PT ;  /* 0x0000001519157212 */ /* 0x000fce00078efcff */
[----:B------:R-:W-:Y:S05]  /*1100*/  @!P0 BRA `(.L_x_22) ;  /* 0x00000000006c8947 */ /* 0x000fea0003800000 */
[----:B------:R-:W-:Y:S01]  /*1110*/  IMAD.MOV R13, RZ, RZ, -R15 ;  /* 0x000000ffff0d7224 */ /* 0x000fe200078e0a0f */
[----:B------:R-:W-:Y:S01]  /*1120*/  IADD3 R15, PT, PT, -R15, -0x43300000, RZ ;  /* 0xbcd000000f0f7810 */ /* 0x000fe20007ffe1ff */
[----:B------:R-:W-:-:S06]  /*1130*/  IMAD.MOV.U32 R12, RZ, RZ, RZ ;  /* 0x000000ffff0c7224 */ /* 0x000fcc00078e00ff */
[----:B------:R-:W-:Y:S02]  /*1140*/  DFMA R12, R22, -R12, R18 ;  /* 0x8000000c160c722b */ /* 0x000fe40000000012 */
[----:B------:R-:W-:-:S08]  /*1150*/  DMUL.RP R18, R18, R20 ;  /* 0x0000001412127228 */ /* 0x000fd00000008000 */
[----:B------:R-:W-:Y:S02]  /*1160*/  FSETP.NEU.AND P0, PT, |R13|, R15, PT ;  /* 0x0000000f0d00720b */ /* 0x000fe40003f0d200 */
[----:B------:R-:W-:Y:S02]  /*1170*/  LOP3.LUT R25, R19, R25, RZ, 0x3c, !PT ;  /* 0x0000001913197212 */ /* 0x000fe400078e3cff */
[----:B------:R-:W-:Y:S02]  /*1180*/  FSEL R22, R18, R22, !P0 ;  /* 0x0000001612167208 */ /* 0x000fe40004000000 */
[----:B------:R-:W-:Y:S01]  /*1190*/  FSEL R23, R25, R23, !P0 ;  /* 0x0000001719177208 */ /* 0x000fe20004000000 */
[----:B------:R-:W-:Y:S06]  /*11a0*/  BRA `(.L_x_22) ;  /* 0x0000000000447947 */ /* 0x000fec0003800000 */
.L_x_21:
[----:B------:R-:W-:-:S14]  /*11b0*/  DSETP.NAN.AND P0, PT, R12, R12, PT ;  /* 0x0000000c0c00722a */ /* 0x000fdc0003f08000 */
[----:B------:R-:W-:Y:S05]  /*11c0*/  @P0 BRA `(.L_x_23) ;  /* 0x0000000000340947 */ /* 0x000fea0003800000 */
[----:B------:R-:W-:Y:S01]  /*11d0*/  ISETP.NE.AND P0, PT, R27, R28, PT ;  /* 0x0000001c1b00720c */ /* 0x000fe20003f05270 */
[----:B------:R-:W-:Y:S02]  /*11e0*/  IMAD.MOV.U32 R22, RZ, RZ, 0x0 ;  /* 0x00000000ff167424 */ /* 0x000fe400078e00ff */
[----:B------:R-:W-:-:S10]  /*11f0*/  IMAD.MOV.U32 R23, RZ, RZ, -0x80000 ;  /* 0xfff80000ff177424 */ /* 0x000fd400078e00ff */
[----:B------:R-:W-:Y:S05]  /*1200*/  @!P0 BRA `(.L_x_22) ;  /* 0x00000000002c8947 */ /* 0x000fea0003800000 */
[----:B------:R-:W-:Y:S02]  /*1210*/  ISETP.NE.AND P0, PT, R27, 0x7ff00000, PT ;  /* 0x7ff000001b00780c */ /* 0x000fe40003f05270 */
[----:B------:R-:W-:Y:S02]  /*1220*/  LOP3.LUT R12, R13, 0x4073b000, RZ, 0x3c, !PT ;  /* 0x4073b0000d0c7812 */ /* 0x000fe400078e3cff */
[----:B------:R-:W-:Y:S02]  /*1230*/  ISETP.EQ.OR P0, PT, R28, RZ, !P0 ;  /* 0x000000ff1c00720c */ /* 0x000fe40004702670 */
[----:B------:R-:W-:-:S11]  /*1240*/  LOP3.LUT R23, R12, 0x80000000, RZ, 0xc0, !PT ;  /* 0x800000000c177812 */ /* 0x000fd600078ec0ff */
[----:B------:R-:W-:Y:S01]  /*1250*/  @P0 LOP3.LUT R12, R23, 0x7ff00000, RZ, 0xfc, !PT ;  /* 0x7ff00000170c0812 */ /* 0x000fe200078efcff */
[----:B------:R-:W-:Y:S02]  /*1260*/  @!P0 IMAD.MOV.U32 R22, RZ, RZ, RZ ;  /* 0x000000ffff168224 */ /* 0x000fe400078e00ff */
[----:B------:R-:W-:Y:S02]  /*1270*/  @P0 IMAD.MOV.U32 R22, RZ, RZ, RZ ;  /* 0x000000ffff160224 */ /* 0x000fe400078e00ff */
[----:B------:R-:W-:Y:S01]  /*1280*/  @P0 IMAD.MOV.U32 R23, RZ, RZ, R12 ;  /* 0x000000ffff170224 */ /* 0x000fe200078e000c */
[----:B------:R-:W-:Y:S06]  /*1290*/  BRA `(.L_x_22) ;  /* 0x0000000000087947 */ /* 0x000fec0003800000 */
.L_x_23:
[----:B------:R-:W-:Y:S01]  /*12a0*/  LOP3.LUT R23, R13, 0x80000, RZ, 0xfc, !PT ;  /* 0x000800000d177812 */ /* 0x000fe200078efcff */
[----:B------:R-:W-:-:S07]  /*12b0*/  IMAD.MOV.U32 R22, RZ, RZ, R12 ;  /* 0x000000ffff167224 */ /* 0x000fce00078e000c */
.L_x_22:
[----:B------:R-:W-:Y:S05]  /*12c0*/  BSYNC.RECONVERGENT B2 ;  /* 0x0000000000027941 */ /* 0x000fea0003800200 */
.L_x_20:
[----:B------:R-:W-:Y:S02]  /*12d0*/  IMAD.MOV.U32 R27, RZ, RZ, 0x0 ;  /* 0x00000000ff1b7424 */ /* 0x000fe400078e00ff */
[----:B------:R-:W-:Y:S02]  /*12e0*/  IMAD.MOV.U32 R16, RZ, RZ, R22 ;  /* 0x000000ffff107224 */ /* 0x000fe400078e0016 */
[----:B------:R-:W-:Y:S01]  /*12f0*/  IMAD.MOV.U32 R17, RZ, RZ, R23 ;  /* 0x000000ffff117224 */ /* 0x000fe200078e0017 */
[----:B------:R-:W-:Y:S06]  /*1300*/  RET.REL.NODEC R26 `(SPH_1) ;  /* 0xffffffec1a3c7950 */ /* 0x000fec0003c3ffff */
        .weak           $__internal_1_$__cuda_sm20_rcp_rn_f32_slowpath
        .type           $__internal_1_$__cuda_sm20_rcp_rn_f32_slowpath,@function
        .size           $__internal_1_$__cuda_sm20_rcp_rn_f32_slowpath,($__internal_2_$__cuda_sm3x_div_rn_noftz_f32_slowpath - $__internal_1_$__cuda_sm20_rcp_rn_f32_slowpath)
$__internal_1_$__cuda_sm20_rcp_rn_f32_slowpath:
[----:B------:R-:W-:Y:S01]  /*1310*/  IMAD.SHL.U32 R0, R2, 0x2, RZ ;  /* 0x0000000202007824 */ /* 0x000fe200078e00ff */
[----:B------:R-:W-:Y:S04]  /*1320*/  BSSY.RECONVERGENT B1, `(.L_x_24) ;  /* 0x0000030000017945 */ /* 0x000fe80003800200 */
[----:B------:R-:W-:-:S04]  /*1330*/  SHF.R.U32.HI R10, RZ, 0x18, R0 ;  /* 0x00000018ff0a7819 */ /* 0x000fc80000011600 */
[----:B------:R-:W-:-:S13]  /*1340*/  ISETP.NE.U32.AND P0, PT, R10, RZ, PT ;  /* 0x000000ff0a00720c */ /* 0x000fda0003f05070 */
[----:B------:R-:W-:Y:S05]  /*1350*/  @P0 BRA `(.L_x_25) ;  /* 0x0000000000280947 */ /* 0x000fea0003800000 */
[----:B------:R-:W-:-:S05]  /*1360*/  IMAD.SHL.U32 R0, R2, 0x2, RZ ;  /* 0x0000000202007824 */ /* 0x000fca00078e00ff */
[----:B------:R-:W-:-:S13]  /*1370*/  ISETP.NE.AND P0, PT, R0, RZ, PT ;  /* 0x000000ff0000720c */ /* 0x000fda0003f05270 */
[----:B------:R-:W-:Y:S01]  /*1380*/  @P0 FFMA R4, R2, 1.84467440737095516160e+19, RZ ;  /* 0x5f80000002040823 */ /* 0x000fe200000000ff */
[----:B------:R-:W-:Y:S08]  /*1390*/  @!P0 MUFU.RCP R3, R2 ;  /* 0x0000000200038308 */ /* 0x000ff00000001000 */
[----:B------:R-:W0:Y:S02]  /*13a0*/  @P0 MUFU.RCP R5, R4 ;  /* 0x0000000400050308 */ /* 0x000e240000001000 */
[----:B0-----:R-:W-:-:S04]  /*13b0*/  @P0 FFMA R0, R4, R5, -1 ;  /* 0xbf80000004000423 */ /* 0x001fc80000000005 */
[----:B------:R-:W-:-:S04]  /*13c0*/  @P0 FADD.FTZ R0, -R0, -RZ ;  /* 0x800000ff00000221 */ /* 0x000fc80000010100 */
[----:B------:R-:W-:-:S04]  /*13d0*/  @P0 FFMA R0, R5, R0, R5 ;  /* 0x0000000005000223 */ /* 0x000fc80000000005 */
[----:B------:R-:W-:Y:S01]  /*13e0*/  @P0 FFMA R3, R0, 1.84467440737095516160e+19, RZ ;  /* 0x5f80000000030823 */ /* 0x000fe200000000ff */
[----:B------:R-:W-:Y:S06]  /*13f0*/  BRA `(.L_x_26) ;  /* 0x0000000000887947 */ /* 0x000fec0003800000 */
.L_x_25:
[----:B------:R-:W-:-:S05]  /*1400*/  VIADD R11, R10, 0xffffff03 ;  /* 0xffffff030a0b7836 */ /* 0x000fca0000000000 */
[----:B------:R-:W-:-:S13]  /*1410*/  ISETP.GT.U32.AND P0, PT, R11, 0x1, PT ;  /* 0x000000010b00780c */ /* 0x000fda0003f04070 */
[----:B------:R-:W-:Y:S05]  /*1420*/  @P0 BRA `(.L_x_27) ;  /* 0x0000000000780947 */ /* 0x000fea0003800000 */
[----:B------:R-:W-:Y:S01]  /*1430*/  LOP3.LUT R0, R2, 0x7fffff, RZ, 0xc0, !PT ;  /* 0x007fffff02007812 */ /* 0x000fe200078ec0ff */
[----:B------:R-:W-:-:S03]  /*1440*/  IMAD.MOV.U32 R6, RZ, RZ, 0x3 ;  /* 0x00000003ff067424 */ /* 0x000fc600078e00ff */
[----:B------:R-:W-:Y:S02]  /*1450*/  LOP3.LUT R0, R0, 0x3f800000, RZ, 0xfc, !PT ;  /* 0x3f80000000007812 */ /* 0x000fe400078efcff */
[----:B------:R-:W-:Y:S02]  /*1460*/  SHF.L.U32 R6, R6, R11, RZ ;  /* 0x0000000b06067219 */ /* 0x000fe400000006ff */
[----:B------:R-:W0:Y:S02]  /*1470*/  MUFU.RCP R3, R0 ;  /* 0x0000000000037308 */ /* 0x000e240000001000 */
[----:B0-----:R-:W-:-:S04]  /*1480*/  FFMA R4, R0, R3, -1 ;  /* 0xbf80000000047423 */ /* 0x001fc80000000003 */
[----:B------:R-:W-:-:S04]  /*1490*/  FADD.FTZ R4, -R4, -RZ ;  /* 0x800000ff04047221 */ /* 0x000fc80000010100 */
[CCC-:B------:R-:W-:Y:S01]  /*14a0*/  FFMA.RM R5, R3.reuse, R4.reuse, R3.reuse ;  /* 0x0000000403057223 */ /* 0x1c0fe20000004003 */
[----:B------:R-:W-:-:S04]  /*14b0*/  FFMA.RP R4, R3, R4, R3 ;  /* 0x0000000403047223 */ /* 0x000fc80000008003 */
[C---:B------:R-:W-:Y:S02]  /*14c0*/  LOP3.LUT R3, R5.reuse, 0x7fffff, RZ, 0xc0, !PT ;  /* 0x007fffff05037812 */ /* 0x040fe400078ec0ff */
[----:B------:R-:W-:Y:S02]  /*14d0*/  FSETP.NEU.FTZ.AND P0, PT, R5, R4, PT ;  /* 0x000000040500720b */ /* 0x000fe40003f1d000 */
[----:B------:R-:W-:Y:S02]  /*14e0*/  LOP3.LUT R3, R3, 0x800000, RZ, 0xfc, !PT ;  /* 0x0080000003037812 */ /* 0x000fe400078efcff */
[----:B------:R-:W-:Y:S02]  /*14f0*/  SEL R4, RZ, 0xffffffff, !P0 ;  /* 0xffffffffff047807 */ /* 0x000fe40004000000 */
[----:B------:R-:W-:-:S03]  /*1500*/  LOP3.LUT R6, R6, R3, RZ, 0xc0, !PT ;  /* 0x0000000306067212 */ /* 0x000fc600078ec0ff */
[----:B------:R-:W-:Y:S01]  /*1510*/  IMAD.MOV R4, RZ, RZ, -R4 ;  /* 0x000000ffff047224 */ /* 0x000fe200078e0a04 */
[----:B------:R-:W-:-:S04]  /*1520*/  SHF.R.U32.HI R6, RZ, R11, R6 ;  /* 0x0000000bff067219 */ /* 0x000fc80000011606 */
[----:B------:R-:W-:Y:S02]  /*1530*/  LOP3.LUT P1, RZ, R4, R11, R3, 0xf8, !PT ;  /* 0x0000000b04ff7212 */ /* 0x000fe4000782f803 */
[C---:B------:R-:W-:Y:S02]  /*1540*/  LOP3.LUT P0, RZ, R6.reuse, 0x1, RZ, 0xc0, !PT ;  /* 0x0000000106ff7812 */ /* 0x040fe4000780c0ff */
[----:B------:R-:W-:-:S04]  /*1550*/  LOP3.LUT P2, RZ, R6, 0x2, RZ, 0xc0, !PT ;  /* 0x0000000206ff7812 */ /* 0x000fc8000784c0ff */
[----:B------:R-:W-:Y:S02]  /*1560*/  PLOP3.LUT P0, PT, P0, P1, P2, 0xe0, 0x0 ;  /* 0x000000000000781c */ /* 0x000fe40000703c20 */
[----:B------:R-:W-:Y:S02]  /*1570*/  LOP3.LUT P1, RZ, R2, 0x7fffff, RZ, 0xc0, !PT ;  /* 0x007fffff02ff7812 */ /* 0x000fe4000782c0ff */
[----:B------:R-:W-:-:S05]  /*1580*/  SEL R0, RZ, 0x1, !P0 ;  /* 0x00000001ff007807 */ /* 0x000fca0004000000 */
[----:B------:R-:W-:-:S05]  /*1590*/  IMAD.MOV R0, RZ, RZ, -R0 ;  /* 0x000000ffff007224 */ /* 0x000fca00078e0a00 */
[----:B------:R-:W-:Y:S01]  /*15a0*/  ISETP.GE.AND P0, PT, R0, RZ, PT ;  /* 0x000000ff0000720c */ /* 0x000fe20003f06270 */
[----:B------:R-:W-:-:S05]  /*15b0*/  VIADD R0, R10, 0xffffff04 ;  /* 0xffffff040a007836 */ /* 0x000fca0000000000 */
[----:B------:R-:W-:-:S07]  /*15c0*/  SHF.R.U32.HI R3, RZ, R0, R3 ;  /* 0x00000000ff037219 */ /* 0x000fce0000011603 */
[----:B------:R-:W-:-:S04]  /*15d0*/  @!P0 VIADD R3, R3, 0x1 ;  /* 0x0000000103038836 */ /* 0x000fc80000000000 */
[----:B------:R-:W-:-:S05]  /*15e0*/  @!P1 IMAD.SHL.U32 R3, R3, 0x2, RZ ;  /* 0x0000000203039824 */ /* 0x000fca00078e00ff */
[----:B------:R-:W-:Y:S01]  /*15f0*/  LOP3.LUT R3, R3, 0x80000000, R2, 0xf8, !PT ;  /* 0x8000000003037812 */ /* 0x000fe200078ef802 */
[----:B------:R-:W-:Y:S06]  /*1600*/  BRA `(.L_x_26) ;  /* 0x0000000000047947 */ /* 0x000fec0003800000 */
.L_x_27:
[----:B------:R0:W1:Y:S02]  /*1610*/  MUFU.RCP R3, R2 ;  /* 0x0000000200037308 */ /* 0x0000640000001000 */
.L_x_26:
[----:B------:R-:W-:Y:S05]  /*1620*/  BSYNC.RECONVERGENT B1 ;  /* 0x0000000000017941 */ /* 0x000fea0003800200 */
.L_x_24:
[----:B-1----:R-:W-:Y:S02]  /*1630*/  IMAD.MOV.U32 R0, RZ, RZ, R3 ;  /* 0x000000ffff007224 */ /* 0x002fe400078e0003 */
[----:B0-----:R-:W-:Y:S02]  /*1640*/  IMAD.MOV.U32 R2, RZ, RZ, R7 ;  /* 0x000000ffff027224 */ /* 0x001fe400078e0007 */
[----:B------:R-:W-:-:S04]  /*1650*/  IMAD.MOV.U32 R3, RZ, RZ, 0x0 ;  /* 0x00000000ff037424 */ /* 0x000fc800078e00ff */
[----:B------:R-:W-:Y:S05]  /*1660*/  RET.REL.NODEC R2 `(SPH_1) ;  /* 0xffffffe802647950 */ /* 0x000fea0003c3ffff */
        .weak           $__internal_2_$__cuda_sm3x_div_rn_noftz_f32_slowpath
        .type           $__internal_2_$__cuda_sm3x_div_rn_noftz_f32_slowpath,@function
        .size           $__internal_2_$__cuda_sm3x_div_rn_noftz_f32_slowpath,($SPH_1$__internal_accurate_pow - $__internal_2_$__cuda_sm3x_div_rn_noftz_f32_slowpath)
$__internal_2_$__cuda_sm3x_div_rn_noftz_f32_slowpath:
[----:B------:R-:W-:Y:S01]  /*1670*/  SHF.R.U32.HI R3, RZ, 0x17, R0 ;  /* 0x00000017ff037819 */ /* 0x000fe20000011600 */
[----:B------:R-:W-:Y:S04]  /*1680*/  BSSY.RECONVERGENT B1, `(.L_x_28) ;  /* 0x000005a000017945 */ /* 0x000fe80003800200 */
[----:B------:R-:W-:Y:S01]  /*1690*/  BSSY.RELIABLE B2, `(.L_x_29) ;  /* 0x0000019000027945 */ /* 0x000fe20003800100 */
[----:B------:R-:W-:-:S05]  /*16a0*/  LOP3.LUT R4, R3, 0xff, RZ, 0xc0, !PT ;  /* 0x000000ff03047812 */ /* 0x000fca00078ec0ff */
[----:B------:R-:W-:-:S05]  /*16b0*/  VIADD R5, R4, 0xffffffff ;  /* 0xffffffff04057836 */ /* 0x000fca0000000000 */
[----:B------:R-:W-:-:S13]  /*16c0*/  ISETP.GT.U32.OR P0, PT, R5, 0xfd, !PT ;  /* 0x000000fd0500780c */ /* 0x000fda0007f04470 */
[----:B------:R-:W-:Y:S01]  /*16d0*/  @!P0 IMAD.MOV.U32 R3, RZ, RZ, RZ ;  /* 0x000000ffff038224 */ /* 0x000fe200078e00ff */
[----:B------:R-:W-:Y:S06]  /*16e0*/  @!P0 BRA `(.L_x_30) ;  /* 0x00000000004c8947 */ /* 0x000fec0003800000 */
[----:B------:R-:W-:-:S13]  /*16f0*/  FSETP.GTU.FTZ.AND P0, PT, |R0|, +INF , PT ;  /* 0x7f8000000000780b */ /* 0x000fda0003f1c200 */
[----:B------:R-:W-:Y:S05]  /*1700*/  @P0 BREAK.RELIABLE B2 ;  /* 0x0000000000020942 */ /* 0x000fea0003800100 */
[----:B------:R-:W-:Y:S05]  /*1710*/  @P0 BRA `(.L_x_31) ;  /* 0x00000004003c0947 */ /* 0x000fea0003800000 */
[----:B------:R-:W-:-:S05]  /*1720*/  IMAD.MOV.U32 R3, RZ, RZ, 0x3fb33333 ;  /* 0x3fb33333ff037424 */ /* 0x000fca00078e00ff */
[----:B------:R-:W-:-:S13]  /*1730*/  LOP3.LUT P0, RZ, R3, 0x7fffffff, R0, 0xc8, !PT ;  /* 0x7fffffff03ff7812 */ /* 0x000fda000780c800 */
[----:B------:R-:W-:Y:S05]  /*1740*/  @!P0 BREAK.RELIABLE B2 ;  /* 0x0000000000028942 */ /* 0x000fea0003800100 */
[----:B------:R-:W-:Y:S05]  /*1750*/  @!P0 BRA `(.L_x_32) ;  /* 0x0000000400248947 */ /* 0x000fea0003800000 */
[----:B------:R-:W-:-:S13]  /*1760*/  LOP3.LUT P0, RZ, R0, 0x7fffffff, RZ, 0xc0, !PT ;  /* 0x7fffffff00ff7812 */ /* 0x000fda000780c0ff */
[----:B------:R-:W-:Y:S05]  /*1770*/  @!P0 BREAK.RELIABLE B2 ;  /* 0x0000000000028942 */ /* 0x000fea0003800100 */
[----:B------:R-:W-:Y:S05]  /*1780*/  @!P0 BRA `(.L_x_33) ;  /* 0x0000000400108947 */ /* 0x000fea0003800000 */
[----:B------:R-:W-:Y:S02]  /*1790*/  FSETP.NEU.FTZ.AND P1, PT, |R0|, +INF , PT ;  /* 0x7f8000000000780b */ /* 0x000fe40003f3d200 */
[----:B------:R-:W-:-:S04]  /*17a0*/  LOP3.LUT P0, RZ, R3, 0x7fffffff, RZ, 0xc0, !PT ;  /* 0x7fffffff03ff7812 */ /* 0x000fc8000780c0ff */
[----:B------:R-:W-:-:S13]  /*17b0*/  PLOP3.LUT P0, PT, P1, P0, PT, 0x2f, 0xf2 ;  /* 0x0000000000f2781c */ /* 0x000fda0000f00577 */
[----:B------:R-:W-:Y:S05]  /*17c0*/  @P0 BREAK.RELIABLE B2 ;  /* 0x0000000000020942 */ /* 0x000fea0003800100 */
[----:B------:R-:W-:Y:S05]  /*17d0*/  @P0 BRA `(.L_x_34) ;  /* 0x0000000000f00947 */ /* 0x000fea0003800000 */
[----:B------:R-:W-:-:S13]  /*17e0*/  ISETP.GE.AND P0, PT, R5, RZ, PT ;  /* 0x000000ff0500720c */ /* 0x000fda0003f06270 */
[----:B------:R-:W-:Y:S02]  /*17f0*/  @P0 IMAD.MOV.U32 R3, RZ, RZ, RZ ;  /* 0x000000ffff030224 */ /* 0x000fe400078e00ff */
[----:B------:R-:W-:Y:S01]  /*1800*/  @!P0 FFMA R0, R0, 1.84467440737095516160e+19, RZ ;  /* 0x5f80000000008823 */ /* 0x000fe200000000ff */
[----:B------:R-:W-:-:S07]  /*1810*/  @!P0 IMAD.MOV.U32 R3, RZ, RZ, -0x40 ;  /* 0xffffffc0ff038424 */ /* 0x000fce00078e00ff */
.L_x_30:
[----:B------:R-:W-:Y:S05]  /*1820*/  BSYNC.RELIABLE B2 ;  /* 0x0000000000027941 */ /* 0x000fea0003800100 */
.L_x_29:
[----:B------:R-:W-:Y:S01]  /*1830*/  UMOV UR4, 0x3fb33333 ;  /* 0x3fb3333300047882 */ /* 0x000fe20000000000 */
[----:B------:R-:W-:Y:S01]  /*1840*/  VIADD R4, R4, 0xffffff81 ;  /* 0xffffff8104047836 */ /* 0x000fe20000000000 */
[----:B------:R-:W0:Y:S01]  /*1850*/  MUFU.RCP R5, UR4 ;  /* 0x0000000400057d08 */ /* 0x000e220008001000 */
[----:B------:R-:W-:Y:S01]  /*1860*/  FADD.FTZ R7, -RZ, -UR4 ;  /* 0x80000004ff077e21 */ /* 0x000fe20008010100 */
[----:B------:R-:W-:Y:S01]  /*1870*/  BSSY.RECONVERGENT B2, `(.L_x_35) ;  /* 0x0000031000027945 */ /* 0x000fe20003800200 */
[C---:B------:R-:W-:Y:S02]  /*1880*/  IMAD R0, R4.reuse, -0x800000, R0 ;  /* 0xff80000004007824 */ /* 0x040fe400078e0200 */
[----:B------:R-:W-:Y:S02]  /*1890*/  IMAD.IADD R3, R4, 0x1, R3 ;  /* 0x0000000104037824 */ /* 0x000fe400078e0203 */
[----:B0-----:R-:W-:-:S04]  /*18a0*/  FFMA R6, R5, R7, 1 ;  /* 0x3f80000005067423 */ /* 0x001fc80000000007 */
[----:B------:R-:W-:-:S04]  /*18b0*/  FFMA R5, R5, R6, R5 ;  /* 0x0000000605057223 */ /* 0x000fc80000000005 */
[----:B------:R-:W-:-:S04]  /*18c0*/  FFMA R6, R0, R5, RZ ;  /* 0x0000000500067223 */ /* 0x000fc800000000ff */
[----:B------:R-:W-:-:S04]  /*18d0*/  FFMA R10, R7, R6, R0 ;  /* 0x00000006070a7223 */ /* 0x000fc80000000000 */
[----:B------:R-:W-:-:S04]  /*18e0*/  FFMA R10, R5, R10, R6 ;  /* 0x0000000a050a7223 */ /* 0x000fc80000000006 */
[----:B------:R-:W-:-:S04]  /*18f0*/  FFMA R7, R7, R10, R0 ;  /* 0x0000000a07077223 */ /* 0x000fc80000000000 */
[----:B------:R-:W-:-:S05]  /*1900*/  FFMA R6, R5, R7, R10 ;  /* 0x0000000705067223 */ /* 0x000fca000000000a */
[----:B------:R-:W-:-:S04]  /*1910*/  SHF.R.U32.HI R0, RZ, 0x17, R6 ;  /* 0x00000017ff007819 */ /* 0x000fc80000011606 */
[----:B------:R-:W-:-:S05]  /*1920*/  LOP3.LUT R0, R0, 0xff, RZ, 0xc0, !PT ;  /* 0x000000ff00007812 */ /* 0x000fca00078ec0ff */
[----:B------:R-:W-:-:S04]  /*1930*/  IMAD.IADD R11, R0, 0x1, R3 ;  /* 0x00000001000b7824 */ /* 0x000fc800078e0203 */
[----:B------:R-:W-:-:S05]  /*1940*/  VIADD R0, R11, 0xffffffff ;  /* 0xffffffff0b007836 */ /* 0x000fca0000000000 */
[----:B------:R-:W-:-:S13]  /*1950*/  ISETP.GE.U32.AND P0, PT, R0, 0xfe, PT ;  /* 0x000000fe0000780c */ /* 0x000fda0003f06070 */
[----:B------:R-:W-:Y:S05]  /*1960*/  @!P0 BRA `(.L_x_36) ;  /* 0x0000000000808947 */ /* 0x000fea0003800000 */
[----:B------:R-:W-:-:S13]  /*1970*/  ISETP.GT.AND P0, PT, R11, 0xfe, PT ;  /* 0x000000fe0b00780c */ /* 0x000fda0003f04270 */
[----:B------:R-:W-:Y:S05]  /*1980*/  @P0 BRA `(.L_x_37) ;  /* 0x00000000006c0947 */ /* 0x000fea0003800000 */
[----:B------:R-:W-:-:S13]  /*1990*/  ISETP.GE.AND P0, PT, R11, 0x1, PT ;  /* 0x000000010b00780c */ /* 0x000fda0003f06270 */
[----:B------:R-:W-:Y:S05]  /*19a0*/  @P0 BRA `(.L_x_38) ;  /* 0x0000000000740947 */ /* 0x000fea0003800000 */
[----:B------:R-:W-:Y:S02]  /*19b0*/  ISETP.GE.AND P0, PT, R11, -0x18, PT ;  /* 0xffffffe80b00780c */ /* 0x000fe40003f06270 */
[----:B------:R-:W-:-:S11]  /*19c0*/  LOP3.LUT R6, R6, 0x80000000, RZ, 0xc0, !PT ;  /* 0x8000000006067812 */ /* 0x000fd600078ec0ff */
[----:B------:R-:W-:Y:S05]  /*19d0*/  @!P0 BRA `(.L_x_38) ;  /* 0x0000000000688947 */ /* 0x000fea0003800000 */
[-CC-:B------:R-:W-:Y:S01]  /*19e0*/  FFMA.RZ R0, R5, R7.reuse, R10.reuse ;  /* 0x0000000705007223 */ /* 0x180fe2000000c00a */
[C---:B------:R-:W-:Y:S01]  /*19f0*/  VIADD R4, R11.reuse, 0x20 ;  /* 0x000000200b047836 */ /* 0x040fe20000000000 */
[C---:B------:R-:W-:Y:S02]  /*1a00*/  ISETP.NE.AND P2, PT, R11.reuse, RZ, PT ;  /* 0x000000ff0b00720c */ /* 0x040fe40003f45270 */
[----:B------:R-:W-:Y:S02]  /*1a10*/  ISETP.NE.AND P1, PT, R11, RZ, PT ;  /* 0x000000ff0b00720c */ /* 0x000fe40003f25270 */
[----:B------:R-:W-:Y:S01]  /*1a20*/  LOP3.LUT R3, R0, 0x7fffff, RZ, 0xc0, !PT ;  /* 0x007fffff00037812 */ /* 0x000fe200078ec0ff */
[CCC-:B------:R-:W-:Y:S01]  /*1a30*/  FFMA.RP R0, R5.reuse, R7.reuse, R10.reuse ;  /* 0x0000000705007223 */ /* 0x1c0fe2000000800a */
[----:B------:R-:W-:Y:S01]  /*1a40*/  FFMA.RM R5, R5, R7, R10 ;  /* 0x0000000705057223 */ /* 0x000fe2000000400a */
[----:B------:R-:W-:Y:S01]  /*1a50*/  IMAD.MOV R7, RZ, RZ, -R11 ;  /* 0x000000ffff077224 */ /* 0x000fe200078e0a0b */
[----:B------:R-:W-:-:S03]  /*1a60*/  LOP3.LUT R3, R3, 0x800000, RZ, 0xfc, !PT ;  /* 0x0080000003037812 */ /* 0x000fc600078efcff */
[----:B------:R-:W-:Y:S02]  /*1a70*/  FSETP.NEU.FTZ.AND P0, PT, R0, R5, PT ;  /* 0x000000050000720b */ /* 0x000fe40003f1d000 */
[----:B------:R-:W-:Y:S02]  /*1a80*/  SHF.L.U32 R4, R3, R4, RZ ;  /* 0x0000000403047219 */ /* 0x000fe400000006ff */
[----:B------:R-:W-:Y:S02]  /*1a90*/  SEL R0, R7, RZ, P2 ;  /* 0x000000ff07007207 */ /* 0x000fe40001000000 */
[----:B------:R-:W-:Y:S02]  /*1aa0*/  ISETP.NE.AND P1, PT, R4, RZ, P1 ;  /* 0x000000ff0400720c */ /* 0x000fe40000f25270 */
[----:B------:R-:W-:Y:S02]  /*1ab0*/  SHF.R.U32.HI R0, RZ, R0, R3 ;  /* 0x00000000ff007219 */ /* 0x000fe40000011603 */
[----:B------:R-:W-:-:S02]  /*1ac0*/  PLOP3.LUT P0, PT, P0, P1, PT, 0xf8, 0x8f ;  /* 0x00000000008f781c */ /* 0x000fc40000703f70 */
[----:B------:R-:W-:Y:S02]  /*1ad0*/  SHF.R.U32.HI R4, RZ, 0x1, R0 ;  /* 0x00000001ff047819 */ /* 0x000fe40000011600 */
[----:B------:R-:W-:-:S04]  /*1ae0*/  SEL R3, RZ, 0x1, !P0 ;  /* 0x00000001ff037807 */ /* 0x000fc80004000000 */
[----:B------:R-:W-:-:S04]  /*1af0*/  LOP3.LUT R3, R3, 0x1, R4, 0xf8, !PT ;  /* 0x0000000103037812 */ /* 0x000fc800078ef804 */
[----:B------:R-:W-:-:S05]  /*1b00*/  LOP3.LUT R3, R3, R0, RZ, 0xc0, !PT ;  /* 0x0000000003037212 */ /* 0x000fca00078ec0ff */
[----:B------:R-:W-:-:S05]  /*1b10*/  IMAD.IADD R3, R4, 0x1, R3 ;  /* 0x0000000104037824 */ /* 0x000fca00078e0203 */
[----:B------:R-:W-:Y:S01]  /*1b20*/  LOP3.LUT R6, R3, R6, RZ, 0xfc, !PT ;  /* 0x0000000603067212 */ /* 0x000fe200078efcff */
[----:B------:R-:W-:Y:S06]  /*1b30*/  BRA `(.L_x_38) ;  /* 0x0000000000107947 */ /* 0x000fec0003800000 */
.L_x_37:
[----:B------:R-:W-:-:S04]  /*1b40*/  LOP3.LUT R6, R6, 0x80000000, RZ, 0xc0, !PT ;  /* 0x8000000006067812 */ /* 0x000fc800078ec0ff */
[----:B------:R-:W-:Y:S01]  /*1b50*/  LOP3.LUT R6, R6, 0x7f800000, RZ, 0xfc, !PT ;  /* 0x7f80000006067812 */ /* 0x000fe200078efcff */
[----:B------:R-:W-:Y:S06]  /*1b60*/  BRA `(.L_x_38) ;  /* 0x0000000000047947 */ /* 0x000fec0003800000 */
.L_x_36:
[----:B------:R-:W-:-:S07]  /*1b70*/  IMAD R6, R3, 0x800000, R6 ;  /* 0x0080000003067824 */ /* 0x000fce00078e0206 */
.L_x_38:
[----:B------:R-:W-:Y:S05]  /*1b80*/  BSYNC.RECONVERGENT B2 ;  /* 0x0000000000027941 */ /* 0x000fea0003800200 */
.L_x_35:
[----:B------:R-:W-:Y:S05]  /*1b90*/  BRA `(.L_x_39) ;  /* 0x0000000000207947 */ /* 0x000fea0003800000 */
.L_x_34:
[----:B------:R-:W-:-:S04]  /*1ba0*/  LOP3.LUT R0, R3, 0x80000000, R0, 0x48, !PT ;  /* 0x8000000003007812 */ /* 0x000fc800078e4800 */
[----:B------:R-:W-:Y:S01]  /*1bb0*/  LOP3.LUT R6, R0, 0x7f800000, RZ, 0xfc, !PT ;  /* 0x7f80000000067812 */ /* 0x000fe200078efcff */
[----:B------:R-:W-:Y:S06]  /*1bc0*/  BRA `(.L_x_39) ;  /* 0x0000000000147947 */ /* 0x000fec0003800000 */
.L_x_33:
[----:B------:R-:W-:Y:S01]  /*1bd0*/  LOP3.LUT R6, R3, 0x80000000, R0, 0x48, !PT ;  /* 0x8000000003067812 */ /* 0x000fe200078e4800 */
[----:B------:R-:W-:Y:S06]  /*1be0*/  BRA `(.L_x_39) ;  /* 0x00000000000c7947 */ /* 0x000fec0003800000 */
.L_x_32:
[----:B------:R-:W0:Y:S01]  /*1bf0*/  MUFU.RSQ R6, -QNAN ;  /* 0xffc0000000067908 */ /* 0x000e220000001400 */
[----:B------:R-:W-:Y:S05]  /*1c00*/  BRA `(.L_x_39) ;  /* 0x0000000000047947 */ /* 0x000fea0003800000 */
.L_x_31:
[----:B------:R-:W-:-:S07]  /*1c10*/  FADD.FTZ R6, R0, 1.3999999761581420898 ;  /* 0x3fb3333300067421 */ /* 0x000fce0000010000 */
.L_x_39:
[----:B------:R-:W-:Y:S05]  /*1c20*/  BSYNC.RECONVERGENT B1 ;  /* 0x0000000000017941 */ /* 0x000fea0003800200 */
.L_x_28:
[----:B------:R-:W-:-:S04]  /*1c30*/  IMAD.MOV.U32 R3, RZ, RZ, 0x0 ;  /* 0x00000000ff037424 */ /* 0x000fc800078e00ff */
[----:B0-----:R-:W-:Y:S05]  /*1c40*/  RET.REL.NODEC R2 `(SPH_1) ;  /* 0xffffffe002ec7950 */ /* 0x001fea0003c3ffff */
        .type           $SPH_1$__internal_accurate_pow,@function
        .size           $SPH_1$__internal_accurate_pow,(.L_x_45 - $SPH_1$__internal_accurate_pow)
$SPH_1$__internal_accurate_pow:
[----:B------:R-:W-:Y:S01]  /*1c50*/  ISETP.GT.U32.AND P6, PT, R21, 0xfffff, PT ;  /* 0x000fffff1500780c */ /* 0x000fe20003fc4070 */
[----:B------:R-:W-:Y:S01]  /*1c60*/  IMAD.MOV.U32 R16, RZ, RZ, R20 ;  /* 0x000000ffff107224 */ /* 0x000fe200078e0014 */
[--C-:B------:R-:W-:Y:S01]  /*1c70*/  SHF.R.U32.HI R37, RZ, 0x14, R21.reuse ;  /* 0x00000014ff257819 */ /* 0x100fe20000011615 */
[--C-:B------:R-:W-:Y:S01]  /*1c80*/  IMAD.MOV.U32 R17, RZ, RZ, R21.reuse ;  /* 0x000000ffff117224 */ /* 0x100fe200078e0015 */
[----:B------:R-:W-:Y:S01]  /*1c90*/  UMOV UR10, 0x7d2cafe2 ;  /* 0x7d2cafe2000a7882 */ /* 0x000fe20000000000 */
[----:B------:R-:W-:Y:S01]  /*1ca0*/  IMAD.MOV.U32 R18, RZ, RZ, R21 ;  /* 0x000000ffff127224 */ /* 0x000fe200078e0015 */
[----:B------:R-:W-:Y:S01]  /*1cb0*/  UMOV UR11, 0x3eb0f5ff ;  /* 0x3eb0f5ff000b7882 */ /* 0x000fe20000000000 */
[----:B------:R-:W-:Y:S01]  /*1cc0*/  IMAD.MOV.U32 R21, RZ, RZ, 0x3ed0f5d2 ;  /* 0x3ed0f5d2ff157424 */ /* 0x000fe200078e00ff */
[----:B------:R-:W-:Y:S01]  /*1cd0*/  UMOV UR12, 0x3b39803f ;  /* 0x3b39803f000c7882 */ /* 0x000fe20000000000 */
[----:B------:R-:W-:-:S04]  /*1ce0*/  UMOV UR13, 0x3c7abc9e ;  /* 0x3c7abc9e000d7882 */ /* 0x000fc80000000000 */
[----:B------:R-:W-:-:S10]  /*1cf0*/  @!P6 DMUL R16, R16, 1.80143985094819840000e+16 ;  /* 0x435000001010e828 */ /* 0x000fd40000000000 */
[----:B------:R-:W-:Y:S01]  /*1d00*/  @!P6 IMAD.MOV.U32 R18, RZ, RZ, R17 ;  /* 0x000000ffff12e224 */ /* 0x000fe200078e0011 */
[----:B------:R-:W-:-:S04]  /*1d10*/  @!P6 LEA.HI R37, R17, 0xffffffca, RZ, 0xc ;  /* 0xffffffca1125e811 */ /* 0x000fc800078f60ff */
[----:B------:R-:W-:Y:S01]  /*1d20*/  LOP3.LUT R19, R18, 0x800fffff, RZ, 0xc0, !PT ;  /* 0x800fffff12137812 */ /* 0x000fe200078ec0ff */
[----:B------:R-:W-:Y:S02]  /*1d30*/  IMAD.MOV.U32 R18, RZ, RZ, R20 ;  /* 0x000000ffff127224 */ /* 0x000fe400078e0014 */
[----:B------:R-:W-:Y:S01]  /*1d40*/  @!P6 IMAD.MOV.U32 R18, RZ, RZ, R16 ;  /* 0x000000ffff12e224 */ /* 0x000fe200078e0010 */
[----:B------:R-:W-:Y:S01]  /*1d50*/  LOP3.LUT R19, R19, 0x3ff00000, RZ, 0xfc, !PT ;  /* 0x3ff0000013137812 */ /* 0x000fe200078efcff */
[----:B------:R-:W-:Y:S02]  /*1d60*/  IMAD.MOV.U32 R16, RZ, RZ, RZ ;  /* 0x000000ffff107224 */ /* 0x000fe400078e00ff */
[----:B------:R-:W-:Y:S01]  /*1d70*/  IMAD.MOV.U32 R20, RZ, RZ, 0x41ad3b5a ;  /* 0x41ad3b5aff147424 */ /* 0x000fe200078e00ff */
[----:B------:R-:W-:-:S13]  /*1d80*/  ISETP.GE.U32.AND P6, PT, R19, 0x3ff6a09f, PT ;  /* 0x3ff6a09f1300780c */ /* 0x000fda0003fc6070 */
[----:B------:R-:W-:-:S04]  /*1d90*/  @P6 VIADD R17, R19, 0xfff00000 ;  /* 0xfff0000013116836 */ /* 0x000fc80000000000 */
[----:B------:R-:W-:-:S06]  /*1da0*/  @P6 IMAD.MOV.U32 R19, RZ, RZ, R17 ;  /* 0x000000ffff136224 */ /* 0x000fcc00078e0011 */
[C---:B------:R-:W-:Y:S02]  /*1db0*/  DADD R24, R18.reuse, 1 ;  /* 0x3ff0000012187429 */ /* 0x040fe40000000000 */
[----:B------:R-:W-:-:S04]  /*1dc0*/  DADD R18, R18, -1 ;  /* 0xbff0000012127429 */ /* 0x000fc80000000000 */
[----:B------:R-:W0:Y:S02]  /*1dd0*/  MUFU.RCP64H R17, R25 ;  /* 0x0000001900117308 */ /* 0x000e240000001800 */
[----:B0-----:R-:W-:-:S08]  /*1de0*/  DFMA R22, -R24, R16, 1 ;  /* 0x3ff000001816742b */ /* 0x001fd00000000110 */
[----:B------:R-:W-:-:S08]  /*1df0*/  DFMA R22, R22, R22, R22 ;  /* 0x000000161616722b */ /* 0x000fd00000000016 */
[----:B------:R-:W-:-:S08]  /*1e00*/  DFMA R22, R16, R22, R16 ;  /* 0x000000161016722b */ /* 0x000fd00000000010 */
[----:B------:R-:W-:-:S08]  /*1e10*/  DMUL R16, R18, R22 ;  /* 0x0000001612107228 */ /* 0x000fd00000000000 */
[----:B------:R-:W-:-:S08]  /*1e20*/  DFMA R16, R18, R22, R16 ;  /* 0x000000161210722b */ /* 0x000fd00000000010 */
[----:B------:R-:W-:-:S08]  /*1e30*/  DMUL R28, R16, R16 ;  /* 0x00000010101c7228 */ /* 0x000fd00000000000 */
[----:B------:R-:W-:Y:S01]  /*1e40*/  DFMA R20, R28, UR10, R20 ;  /* 0x0000000a1c147c2b */ /* 0x000fe20008000014 */
[----:B------:R-:W-:Y:S01]  /*1e50*/  UMOV UR10, 0x75488a3f ;  /* 0x75488a3f000a7882 */ /* 0x000fe20000000000 */
[----:B------:R-:W-:-:S06]  /*1e60*/  UMOV UR11, 0x3ef3b20a ;  /* 0x3ef3b20a000b7882 */ /* 0x000fcc0000000000 */
[----:B------:R-:W-:Y:S01]  /*1e70*/  DFMA R26, R28, R20, UR10 ;  /* 0x0000000a1c1a7e2b */ /* 0x000fe20008000014 */
[----:B------:R-:W-:Y:S01]  /*1e80*/  UMOV UR10, 0xe4faecd5 ;  /* 0xe4faecd5000a7882 */ /* 0x000fe20000000000 */
[----:B------:R-:W-:Y:S01]  /*1e90*/  UMOV UR11, 0x3f1745cd ;  /* 0x3f1745cd000b7882 */ /* 0x000fe20000000000 */
[----:B------:R-:W-:-:S05]  /*1ea0*/  DADD R20, R18, -R16 ;  /* 0x0000000012147229 */ /* 0x000fca0000000810 */
[----:B------:R-:W-:Y:S01]  /*1eb0*/  DFMA R26, R28, R26, UR10 ;  /* 0x0000000a1c1a7e2b */ /* 0x000fe2000800001a */
[----:B------:R-:W-:Y:S01]  /*1ec0*/  UMOV UR10, 0x258a578b ;  /* 0x258a578b000a7882 */ /* 0x000fe20000000000 */
[----:B------:R-:W-:Y:S01]  /*1ed0*/  UMOV UR11, 0x3f3c71c7 ;  /* 0x3f3c71c7000b7882 */ /* 0x000fe20000000000 */
[----:B------:R-:W-:-:S05]  /*1ee0*/  DADD R20, R20, R20 ;  /* 0x0000000014147229 */ /* 0x000fca0000000014 */
[----:B------:R-:W-:Y:S01]  /*1ef0*/  DFMA R26, R28, R26, UR10 ;  /* 0x0000000a1c1a7e2b */ /* 0x000fe2000800001a */
[----:B------:R-:W-:Y:S01]  /*1f00*/  UMOV UR10, 0x9242b910 ;  /* 0x9242b910000a7882 */ /* 0x000fe20000000000 */
[----:B------:R-:W-:Y:S01]  /*1f10*/  UMOV UR11, 0x3f624924 ;  /* 0x3f624924000b7882 */ /* 0x000fe20000000000 */
[----:B------:R-:W-:-:S05]  /*1f20*/  DFMA R20, R18, -R16, R20 ;  /* 0x800000101214722b */ /* 0x000fca0000000014 */
[----:B------:R-:W-:Y:S01]  /*1f30*/  DFMA R26, R28, R26, UR10 ;  /* 0x0000000a1c1a7e2b */ /* 0x000fe2000800001a */
[----:B------:R-:W-:Y:S01]  /*1f40*/  UMOV UR10, 0x99999dfb ;  /* 0x99999dfb000a7882 */ /* 0x000fe20000000000 */
[----:B------:R-:W-:Y:S01]  /*1f50*/  UMOV UR11, 0x3f899999 ;  /* 0x3f899999000b7882 */ /* 0x000fe20000000000 */
[----:B------:R-:W-:Y:S02]  /*1f60*/  DMUL R20, R22, R20 ;  /* 0x0000001416147228 */ /* 0x000fe40000000000 */
[----:B------:R-:W-:-:S03]  /*1f70*/  DMUL R22, R16, R16 ;  /* 0x0000001010167228 */ /* 0x000fc60000000000 */
[----:B------:R-:W-:Y:S01]  /*1f80*/  DFMA R26, R28, R26, UR10 ;  /* 0x0000000a1c1a7e2b */ /* 0x000fe2000800001a */
[----:B------:R-:W-:Y:S01]  /*1f90*/  UMOV UR10, 0x55555555 ;  /* 0x55555555000a7882 */ /* 0x000fe20000000000 */
[----:B------:R-:W-:-:S06]  /*1fa0*/  UMOV UR11, 0x3fb55555 ;  /* 0x3fb55555000b7882 */ /* 0x000fcc0000000000 */
[----:B------:R-:W-:-:S08]  /*1fb0*/  DFMA R18, R28, R26, UR10 ;  /* 0x0000000a1c127e2b */ /* 0x000fd0000800001a */
[----:B------:R-:W-:Y:S01]  /*1fc0*/  DADD R24, -R18, UR10 ;  /* 0x0000000a12187e29 */ /* 0x000fe20008000100 */
[----:B------:R-:W-:Y:S01]  /*1fd0*/  UMOV UR10, 0xb9e7b0 ;  /* 0x00b9e7b0000a7882 */ /* 0x000fe20000000000 */
[----:B------:R-:W-:-:S06]  /*1fe0*/  UMOV UR11, 0x3c46a4cb ;  /* 0x3c46a4cb000b7882 */ /* 0x000fcc0000000000 */
[----:B------:R-:W-:Y:S02]  /*1ff0*/  DFMA R24, R28, R26, R24 ;  /* 0x0000001a1c18722b */ /* 0x000fe40000000018 */
[----:B------:R-:W-:Y:S01]  /*2000*/  DFMA R28, R16, R16, -R22 ;  /* 0x00000010101c722b */ /* 0x000fe20000000816 */
[----:B------:R-:W-:Y:S02]  /*2010*/  VIADD R27, R21, 0x100000 ;  /* 0x00100000151b7836 */ /* 0x000fe40000000000 */
[----:B------:R-:W-:-:S03]  /*2020*/  IMAD.MOV.U32 R26, RZ, RZ, R20 ;  /* 0x000000ffff1a7224 */ /* 0x000fc600078e0014 */
[----:B------:R-:W-:Y:S01]  /*2030*/  DADD R24, R24, -UR10 ;  /* 0x8000000a18187e29 */ /* 0x000fe20008000000 */
[----:B------:R-:W-:Y:S01]  /*2040*/  UMOV UR10, 0x80000000 ;  /* 0x80000000000a7882 */ /* 0x000fe20000000000 */
[----:B------:R-:W-:Y:S01]  /*2050*/  UMOV UR11, 0x43300000 ;  /* 0x43300000000b7882 */ /* 0x000fe20000000000 */
[C---:B------:R-:W-:Y:S02]  /*2060*/  DFMA R26, R16.reuse, R26, R28 ;  /* 0x0000001a101a722b */ /* 0x040fe4000000001c */
[----:B------:R-:W-:-:S08]  /*2070*/  DMUL R28, R16, R22 ;  /* 0x00000016101c7228 */ /* 0x000fd00000000000 */
[----:B------:R-:W-:-:S08]  /*2080*/  DFMA R30, R16, R22, -R28 ;  /* 0x00000016101e722b */ /* 0x000fd0000000081c */
[----:B------:R-:W-:Y:S02]  /*2090*/  DFMA R30, R20, R22, R30 ;  /* 0x00000016141e722b */ /* 0x000fe4000000001e */
[----:B------:R-:W-:-:S06]  /*20a0*/  DADD R22, R18, R24 ;  /* 0x0000000012167229 */ /* 0x000fcc0000000018 */
[----:B------:R-:W-:Y:S02]  /*20b0*/  DFMA R26, R16, R26, R30 ;  /* 0x0000001a101a722b */ /* 0x000fe4000000001e */
[----:B------:R-:W-:-:S08]  /*20c0*/  DADD R30, R18, -R22 ;  /* 0x00000000121e7229 */ /* 0x000fd00000000816 */
[----:B------:R-:W-:Y:S02]  /*20d0*/  DADD R30, R24, R30 ;  /* 0x00000000181e7229 */ /* 0x000fe4000000001e */
[----:B------:R-:W-:-:S08]  /*20e0*/  DMUL R24, R22, R28 ;  /* 0x0000001c16187228 */ /* 0x000fd00000000000 */
[----:B------:R-:W-:-:S08]  /*20f0*/  DFMA R18, R22, R28, -R24 ;  /* 0x0000001c1612722b */ /* 0x000fd00000000818 */
[----:B------:R-:W-:-:S08]  /*2100*/  DFMA R18, R22, R26, R18 ;  /* 0x0000001a1612722b */ /* 0x000fd00000000012 */
[----:B------:R-:W-:-:S08]  /*2110*/  DFMA R30, R30, R28, R18 ;  /* 0x0000001c1e1e722b */ /* 0x000fd00000000012 */
[----:B------:R-:W-:-:S08]  /*2120*/  DADD R22, R24, R30 ;  /* 0x0000000018167229 */ /* 0x000fd0000000001e */
[--C-:B------:R-:W-:Y:S02]  /*2130*/  DADD R18, R16, R22.reuse ;  /* 0x0000000010127229 */ /* 0x100fe40000000016 */
[----:B------:R-:W-:-:S06]  /*2140*/  DADD R24, R24, -R22 ;  /* 0x0000000018187229 */ /* 0x000fcc0000000816 */
[----:B------:R-:W-:Y:S02]  /*2150*/  DADD R16, R16, -R18 ;  /* 0x0000000010107229 */ /* 0x000fe40000000812 */
[----:B------:R-:W-:-:S06]  /*2160*/  DADD R24, R30, R24 ;  /* 0x000000001e187229 */ /* 0x000fcc0000000018 */
[----:B------:R-:W-:-:S08]  /*2170*/  DADD R16, R22, R16 ;  /* 0x0000000016107229 */ /* 0x000fd00000000010 */
[----:B------:R-:W-:Y:S01]  /*2180*/  DADD R24, R24, R16 ;  /* 0x0000000018187229 */ /* 0x000fe20000000010 */
[C---:B------:R-:W-:Y:S02]  /*2190*/  VIADD R16, R37.reuse, 0xfffffc01 ;  /* 0xfffffc0125107836 */ /* 0x040fe40000000000 */
[----:B------:R-:W-:-:S05]  /*21a0*/  @P6 VIADD R16, R37, 0xfffffc02 ;  /* 0xfffffc0225106836 */ /* 0x000fca0000000000 */
[----:B------:R-:W-:Y:S01]  /*21b0*/  DADD R24, R20, R24 ;  /* 0x0000000014187229 */ /* 0x000fe20000000018 */
[----:B------:R-:W-:Y:S01]  /*21c0*/  LOP3.LUT R20, R16, 0x80000000, RZ, 0x3c, !PT ;  /* 0x8000000010147812 */ /* 0x000fe200078e3cff */
[----:B------:R-:W-:-:S06]  /*21d0*/  IMAD.MOV.U32 R21, RZ, RZ, 0x43300000 ;  /* 0x43300000ff157424 */ /* 0x000fcc00078e00ff */
[----:B------:R-:W-:Y:S02]  /*21e0*/  DADD R22, R18, R24 ;  /* 0x0000000012167229 */ /* 0x000fe40000000018 */
[----:B------:R-:W-:Y:S01]  /*21f0*/  DADD R20, R20, -UR10 ;  /* 0x8000000a14147e29 */ /* 0x000fe20008000000 */
[----:B------:R-:W-:Y:S01]  /*2200*/  UMOV UR10, 0xfefa39ef ;  /* 0xfefa39ef000a7882 */ /* 0x000fe20000000000 */
[----:B------:R-:W-:-:S04]  /*2210*/  UMOV UR11, 0x3fe62e42 ;  /* 0x3fe62e42000b7882 */ /* 0x000fc80000000000 */
[--C-:B------:R-:W-:Y:S02]  /*2220*/  DADD R26, R18, -R22.reuse ;  /* 0x00000000121a7229 */ /* 0x100fe40000000816 */
[----:B------:R-:W-:-:S06]  /*2230*/  DFMA R16, R20, UR10, R22 ;  /* 0x0000000a14107c2b */ /* 0x000fcc0008000016 */
[----:B------:R-:W-:Y:S02]  /*2240*/  DADD R26, R24, R26 ;  /* 0x00000000181a7229 */ /* 0x000fe4000000001a */
[----:B------:R-:W-:Y:S01]  /*2250*/  DFMA R18, R20, -UR10, R16 ;  /* 0x8000000a14127c2b */ /* 0x000fe20008000010 */
[----:B------:R-:W-:Y:S01]  /*2260*/  LOP3.LUT R25, R35, 0xff0fffff, RZ, 0xc0, !PT ;  /* 0xff0fffff23197812 */ /* 0x000fe200078ec0ff */
[----:B------:R-:W-:-:S06]  /*2270*/  IMAD.MOV.U32 R24, RZ, RZ, R34 ;  /* 0x000000ffff187224 */ /* 0x000fcc00078e0022 */
[----:B------:R-:W-:-:S08]  /*2280*/  DADD R18, -R22, R18 ;  /* 0x0000000016127229 */ /* 0x000fd00000000112 */
[----:B------:R-:W-:-:S08]  /*2290*/  DADD R18, R26, -R18 ;  /* 0x000000001a127229 */ /* 0x000fd00000000812 */
[----:B------:R-:W-:Y:S01]  /*22a0*/  DFMA R20, R20, UR12, R18 ;  /* 0x0000000c14147c2b */ /* 0x000fe20008000012 */
[----:B------:R-:W-:-:S05]  /*22b0*/  IMAD.SHL.U32 R18, R35, 0x2, RZ ;  /* 0x0000000223127824 */ /* 0x000fca00078e00ff */
[----:B------:R-:W-:Y:S02]  /*22c0*/  ISETP.GT.U32.AND P6, PT, R18, -0x2000001, PT ;  /* 0xfdffffff1200780c */ /* 0x000fe40003fc4070 */
[----:B------:R-:W-:Y:S02]  /*22d0*/  DADD R18, R16, R20 ;  /* 0x0000000010127229 */ /* 0x000fe40000000014 */
[----:B------:R-:W-:-:S06]  /*22e0*/  SEL R25, R25, R35, P6 ;  /* 0x0000002319197207 */ /* 0x000fcc0003000000 */
[----:B------:R-:W-:Y:S02]  /*22f0*/  DADD R16, R16, -R18 ;  /* 0x0000000010107229 */ /* 0x000fe40000000812 */
[----:B------:R-:W-:-:S06]  /*2300*/  DMUL R26, R18, R24 ;  /* 0x00000018121a7228 */ /* 0x000fcc0000000000 */
[----:B------:R-:W-:Y:S02]  /*2310*/  DADD R16, R20, R16 ;  /* 0x0000000014107229 */ /* 0x000fe40000000010 */
[----:B------:R-:W-:-:S08]  /*2320*/  DFMA R18, R18, R24, -R26 ;  /* 0x000000181212722b */ /* 0x000fd0000000081a */
[----:B------:R-:W-:Y:S01]  /*2330*/  DFMA R24, R16, R24, R18 ;  /* 0x000000181018722b */ /* 0x000fe20000000012 */
[----:B------:R-:W-:Y:S02]  /*2340*/  IMAD.MOV.U32 R18, RZ, RZ, 0x652b82fe ;  /* 0x652b82feff127424 */ /* 0x000fe400078e00ff */
[----:B------:R-:W-:-:S05]  /*2350*/  IMAD.MOV.U32 R19, RZ, RZ, 0x3ff71547 ;  /* 0x3ff71547ff137424 */ /* 0x000fca00078e00ff */
[----:B------:R-:W-:-:S08]  /*2360*/  DADD R16, R26, R24 ;  /* 0x000000001a107229 */ /* 0x000fd00000000018 */
[----:B------:R-:W-:Y:S02]  /*2370*/  DFMA R18, R16, R18, 6.75539944105574400000e+15 ;  /* 0x433800001012742b */ /* 0x000fe40000000012 */
[----:B------:R-:W-:Y:S01]  /*2380*/  FSETP.GEU.AND P6, PT, |R17|, 4.1917929649353027344, PT ;  /* 0x4086232b1100780b */ /* 0x000fe20003fce200 */
[----:B------:R-:W-:-:S05]  /*2390*/  DADD R26, R26, -R16 ;  /* 0x000000001a1a7229 */ /* 0x000fca0000000810 */
[----:B------:R-:W-:-:S03]  /*23a0*/  DADD R20, R18, -6.75539944105574400000e+15 ;  /* 0xc338000012147429 */ /* 0x000fc60000000000 */
[----:B------:R-:W-:-:S05]  /*23b0*/  DADD R24, R24, R26 ;  /* 0x0000000018187229 */ /* 0x000fca000000001a */
[----:B------:R-:W-:Y:S01]  /*23c0*/  DFMA R22, R20, -UR10, R16 ;  /* 0x8000000a14167c2b */ /* 0x000fe20008000010 */
[----:B------:R-:W-:Y:S01]  /*23d0*/  UMOV UR10, 0x3b39803f ;  /* 0x3b39803f000a7882 */ /* 0x000fe20000000000 */
[----:B------:R-:W-:-:S06]  /*23e0*/  UMOV UR11, 0x3c7abc9e ;  /* 0x3c7abc9e000b7882 */ /* 0x000fcc0000000000 */
[----:B------:R-:W-:Y:S01]  /*23f0*/  DFMA R22, R20, -UR10, R22 ;  /* 0x8000000a14167c2b */ /* 0x000fe20008000016 */
[----:B------:R-:W-:Y:S01]  /*2400*/  UMOV UR10, 0x69ce2bdf ;  /* 0x69ce2bdf000a7882 */ /* 0x000fe20000000000 */
[----:B------:R-:W-:Y:S01]  /*2410*/  IMAD.MOV.U32 R20, RZ, RZ, -0x35dec16 ;  /* 0xfca213eaff147424 */ /* 0x000fe200078e00ff */
[----:B------:R-:W-:Y:S01]  /*2420*/  UMOV UR11, 0x3e5ade15 ;  /* 0x3e5ade15000b7882 */ /* 0x000fe20000000000 */
[----:B------:R-:W-:-:S06]  /*2430*/  IMAD.MOV.U32 R21, RZ, RZ, 0x3e928af3 ;  /* 0x3e928af3ff157424 */ /* 0x000fcc00078e00ff */
[----:B------:R-:W-:Y:S01]  /*2440*/  DFMA R20, R22, UR10, R20 ;  /* 0x0000000a16147c2b */ /* 0x000fe20008000014 */
[----:B------:R-:W-:Y:S01]  /*2450*/  UMOV UR10, 0x62401315 ;  /* 0x62401315000a7882 */ /* 0x000fe20000000000 */
[----:B------:R-:W-:-:S06]  /*2460*/  UMOV UR11, 0x3ec71dee ;  /* 0x3ec71dee000b7882 */ /* 0x000fcc0000000000 */
[----:B------:R-:W-:Y:S01]  /*2470*/  DFMA R20, R22, R20, UR10 ;  /* 0x0000000a16147e2b */ /* 0x000fe20008000014 */
        /* <DEDUP_REMOVED lines=20> */
[----:B------:R-:W-:-:S08]  /*25c0*/  DFMA R20, R22, R20, UR10 ;  /* 0x0000000a16147e2b */ /* 0x000fd00008000014 */
[----:B------:R-:W-:-:S08]  /*25d0*/  DFMA R20, R22, R20, 1 ;  /* 0x3ff000001614742b */ /* 0x000fd00000000014 */
[----:B------:R-:W-:-:S10]  /*25e0*/  DFMA R20, R22, R20, 1 ;  /* 0x3ff000001614742b */ /* 0x000fd40000000014 */
[----:B------:R-:W-:Y:S02]  /*25f0*/  IMAD R23, R18, 0x100000, R21 ;  /* 0x0010000012177824 */ /* 0x000fe400078e0215 */
[----:B------:R-:W-:Y:S01]  /*2600*/  IMAD.MOV.U32 R22, RZ, RZ, R20 ;  /* 0x000000ffff167224 */ /* 0x000fe200078e0014 */
[----:B------:R-:W-:Y:S06]  /*2610*/  @!P6 BRA `(.L_x_40) ;  /* 0x000000000030e947 */ /* 0x000fec0003800000 */
[C---:B------:R-:W-:Y:S02]  /*2620*/  DADD R22, R16.reuse, +INF ;  /* 0x7ff0000010167429 */ /* 0x040fe40000000000 */
[----:B------:R-:W-:-:S08]  /*2630*/  DSETP.GEU.AND P6, PT, R16, RZ, PT ;  /* 0x000000ff1000722a */ /* 0x000fd00003fce000 */
[----:B------:R-:W-:Y:S02]  /*2640*/  FSEL R22, R22, RZ, P6 ;  /* 0x000000ff16167208 */ /* 0x000fe40003000000 */
[----:B------:R-:W-:Y:S02]  /*2650*/  FSEL R23, R23, RZ, P6 ;  /* 0x000000ff17177208 */ /* 0x000fe40003000000 */
[----:B------:R-:W-:-:S13]  /*2660*/  FSETP.GEU.AND P6, PT, |R17|, 4.2275390625, PT ;  /* 0x408748001100780b */ /* 0x000fda0003fce200 */
[----:B------:R-:W-:-:S04]  /*2670*/  @!P6 LEA.HI R16, R18, R18, RZ, 0x1 ;  /* 0x000000121210e211 */ /* 0x000fc800078f08ff */
[----:B------:R-:W-:-:S05]  /*2680*/  @!P6 SHF.R.S32.HI R17, RZ, 0x1, R16 ;  /* 0x00000001ff11e819 */ /* 0x000fca0000011410 */
[----:B------:R-:W-:Y:S02]  /*2690*/  @!P6 IMAD.IADD R16, R18, 0x1, -R17 ;  /* 0x000000011210e824 */ /* 0x000fe400078e0a11 */
[----:B------:R-:W-:-:S03]  /*26a0*/  @!P6 IMAD R21, R17, 0x100000, R21 ;  /* 0x001000001115e824 */ /* 0x000fc600078e0215 */
[----:B------:R-:W-:Y:S01]  /*26b0*/  @!P6 LEA R17, R16, 0x3ff00000, 0x14 ;  /* 0x3ff000001011e811 */ /* 0x000fe200078ea0ff */
[----:B------:R-:W-:-:S06]  /*26c0*/  @!P6 IMAD.MOV.U32 R16, RZ, RZ, RZ ;  /* 0x000000ffff10e224 */ /* 0x000fcc00078e00ff */
[----:B------:R-:W-:-:S11]  /*26d0*/  @!P6 DMUL R22, R20, R16 ;  /* 0x000000101416e228 */ /* 0x000fd60000000000 */
.L_x_40:
[----:B------:R-:W-:Y:S01]  /*26e0*/  DFMA R24, R24, R22, R22 ;  /* 0x000000161818722b */ /* 0x000fe20000000016 */
[----:B------:R-:W-:Y:S01]  /*26f0*/  IMAD.MOV.U32 R18, RZ, RZ, R32 ;  /* 0x000000ffff127224 */ /* 0x000fe200078e0020 */
[----:B------:R-:W-:Y:S01]  /*2700*/  DSETP.NEU.AND P6, PT, |R22|, +INF , PT ;  /* 0x7ff000001600742a */ /* 0x000fe20003fcd200 */
[----:B------:R-:W-:-:S07]  /*2710*/  IMAD.MOV.U32 R19, RZ, RZ, 0x0 ;  /* 0x00000000ff137424 */ /* 0x000fce00078e00ff */
[----:B------:R-:W-:Y:S02]  /*2720*/  FSEL R16, R22, R24, !P6 ;  /* 0x0000001816107208 */ /* 0x000fe40007000000 */
[----:B------:R-:W-:Y:S01]  /*2730*/  FSEL R17, R23, R25, !P6 ;  /* 0x0000001917117208 */ /* 0x000fe20007000000 */
[----:B------:R-:W-:Y:S06]  /*2740*/  RET.REL.NODEC R18 `(SPH_1) ;  /* 0xffffffd8122c7950 */ /* 0x000fec0003c3ffff */
.L_x_41:
[----:B------:R-:W-:-:S00]  /*2750*/  BRA `(.L_x_41) ;  /* 0xfffffffc00fc7947 */ /* 0x000fc0000383ffff */
[----:B------:R-:W-:-:S00]  /*2760*/  NOP ;  /* 0x0000000000007918 */ /* 0x000fc00000000000 */
        /* <DEDUP_REMOVED lines=9> */
.L_x_45:


//--------------------- .nv.shared.reserved.0     --------------------------
	.section	.nv.shared.reserved.0,"aw",@nobits
	.weak		__nv_reservedSMEM_offset_0_alias
	.size		__nv_reservedSMEM_offset_0_alias, 0, 64
	.other		__nv_reservedSMEM_offset_0_alias,@"STO_CUDA_RESERVED_SHARED STV_DEFAULT"
__nv_reservedSMEM_offset_0_alias:
	.zero		0
	.zero		64


//--------------------- .nv.constant0.SPH_1       --------------------------
	.section	.nv.constant0.SPH_1,"a",@progbits
	.sectionflags	@""
	.align	4
.nv.constant0.SPH_1:
	.zero		912


//--------------------- SYMBOLS --------------------------

	.type		.nv.reservedSmem.offset0,@object
	.size		.nv.reservedSmem.offset0,0x4
